	.target	sm_80

	.elftype	@"ET_EXEC"


//--------------------- .note.nv.tkinfo           --------------------------
	.section	.note.nv.tkinfo,"",@"SHT_NOTE"
	.sectionflags	@"SHF_NOTE_NV_TKINFO"
	.tkinfo
        /*0018*/ 	.word	0x00000002
        /*0030*/ 	.string	""
        /*0030*/ 	.string	"ptxas"
        /*0030*/ 	.string	"Cuda compilation tools, release 13.0, V13.0.88"
        /*0030*/ 	.string	"Build cuda_13.0.r13.0/compiler.36424714_0"
        /*0030*/ 	.string	"-v  -suppress-debug-info  -lineinfo  -arch sm_80 "



//--------------------- .note.nv.cuinfo           --------------------------
	.section	.note.nv.cuinfo,"",@"SHT_NOTE"
	.sectionflags	@"SHF_NOTE_NV_CUINFO"
        /*0018*/ 	.short	0x0002
        /*001a*/ 	.short	0x0050
        /*001c*/ 	.short	0x0082
	.zero		2


//--------------------- .nv.info                  --------------------------
	.section	.nv.info,"",@"SHT_CUDA_INFO"
	.align	4


	//----- nvinfo : EIATTR_REGCOUNT
	.align		4
        /*0000*/ 	.byte	0x04, 0x2f
        /*0002*/ 	.short	(.L_2 - .L_1)
	.align		4
.L_1:
        /*0004*/ 	.word	index@(attn_fwd)
        /*0008*/ 	.word	0x000000fe


	//----- nvinfo : EIATTR_FRAME_SIZE
	.align		4
.L_2:
        /*000c*/ 	.byte	0x04, 0x11
        /*000e*/ 	.short	(.L_4 - .L_3)
	.align		4
.L_3:
        /*0010*/ 	.word	index@(attn_fwd)
        /*0014*/ 	.word	0x00000000


	//----- nvinfo : EIATTR_MIN_STACK_SIZE
	.align		4
.L_4:
        /*0018*/ 	.byte	0x04, 0x12
        /*001a*/ 	.short	(.L_6 - .L_5)
	.align		4
.L_5:
        /*001c*/ 	.word	index@(attn_fwd)
        /*0020*/ 	.word	0x00000000
.L_6:


//--------------------- .nv.info.attn_fwd         --------------------------
	.section	.nv.info.attn_fwd,"",@"SHT_CUDA_INFO"
	.sectionflags	@""
	.align	4


	//----- nvinfo : EIATTR_CUDA_API_VERSION
	.align		4
        /*0000*/ 	.byte	0x04, 0x37
        /*0002*/ 	.short	(.L_8 - .L_7)
.L_7:
        /*0004*/ 	.word	0x00000082


	//----- nvinfo : EIATTR_SW2861232_WAR
	.align		4
.L_8:
        /*0008*/ 	.byte	0x01, 0x35
	.zero		2


	//----- nvinfo : EIATTR_PARAM_CBANK
	.align		4
        /*000c*/ 	.byte	0x04, 0x0a
        /*000e*/ 	.short	(.L_10 - .L_9)
	.align		4
.L_9:
        /*0010*/ 	.word	index@(.nv.constant0.attn_fwd)
        /*0014*/ 	.short	0x0160
        /*0016*/ 	.short	0x0088


	//----- nvinfo : EIATTR_CBANK_PARAM_SIZE
	.align		4
.L_10:
        /*0018*/ 	.byte	0x03, 0x19
        /*001a*/ 	.short	0x0088


	//----- nvinfo : EIATTR_KPARAM_INFO
	.align		4
        /*001c*/ 	.byte	0x04, 0x17
        /*001e*/ 	.short	(.L_12 - .L_11)
.L_11:
        /*0020*/ 	.word	0x00000000
        /*0024*/ 	.short	0x0019
        /*0026*/ 	.short	0x0080
        /*0028*/ 	.byte	0x00, 0xf4, 0x21, 0x00


	//----- nvinfo : EIATTR_KPARAM_INFO
	.align		4
.L_12:
        /*002c*/ 	.byte	0x04, 0x17
        /*002e*/ 	.short	(.L_14 - .L_13)
.L_13:
        /*0030*/ 	.word	0x00000000
        /*0034*/ 	.short	0x0018
        /*0036*/ 	.short	0x0078
        /*0038*/ 	.byte	0x00, 0xf4, 0x21, 0x00


	//----- nvinfo : EIATTR_KPARAM_INFO
	.align		4
.L_14:
        /*003c*/ 	.byte	0x04, 0x17
        /*003e*/ 	.short	(.L_16 - .L_15)
.L_15:
        /*0040*/ 	.word	0x00000000
        /*0044*/ 	.short	0x0017
        /*0046*/ 	.short	0x0070
        /*0048*/ 	.byte	0x00, 0xf0, 0x11, 0x00


	//----- nvinfo : EIATTR_KPARAM_INFO
	.align		4
.L_16:
        /*004c*/ 	.byte	0x04, 0x17
        /*004e*/ 	.short	(.L_18 - .L_17)
.L_17:
        /*0050*/ 	.word	0x00000000
        /*0054*/ 	.short	0x0016
        /*0056*/ 	.short	0x006c
        /*0058*/ 	.byte	0x00, 0xf0, 0x11, 0x00


	//----- nvinfo : EIATTR_KPARAM_INFO
	.align		4
.L_18:
        /*005c*/ 	.byte	0x04, 0x17
        /*005e*/ 	.short	(.L_20 - .L_19)
.L_19:
        /*0060*/ 	.word	0x00000000
        /*0064*/ 	.short	0x0015
        /*0066*/ 	.short	0x0068
        /*0068*/ 	.byte	0x00, 0xf0, 0x11, 0x00


	//----- nvinfo : EIATTR_KPARAM_INFO
	.align		4
.L_20:
        /*006c*/ 	.byte	0x04, 0x17
        /*006e*/ 	.short	(.L_22 - .L_21)
.L_21:
        /*0070*/ 	.word	0x00000000
        /*0074*/ 	.short	0x0014
        /*0076*/ 	.short	0x0064
        /*0078*/ 	.byte	0x00, 0xf0, 0x11, 0x00


	//----- nvinfo : EIATTR_KPARAM_INFO
	.align		4
.L_22:
        /*007c*/ 	.byte	0x04, 0x17
        /*007e*/ 	.short	(.L_24 - .L_23)
.L_23:
        /*0080*/ 	.word	0x00000000
        /*0084*/ 	.short	0x0013
        /*0086*/ 	.short	0x0060
        /*0088*/ 	.byte	0x00, 0xf0, 0x11, 0x00


	//----- nvinfo : EIATTR_KPARAM_INFO
	.align		4
.L_24:
        /*008c*/ 	.byte	0x04, 0x17
        /*008e*/ 	.short	(.L_26 - .L_25)
.L_25:
        /*0090*/ 	.word	0x00000000
        /*0094*/ 	.short	0x0012
        /*0096*/ 	.short	0x005c
        /*0098*/ 	.byte	0x00, 0xf0, 0x11, 0x00


	//----- nvinfo : EIATTR_KPARAM_INFO
	.align		4
.L_26:
        /*009c*/ 	.byte	0x04, 0x17
        /*009e*/ 	.short	(.L_28 - .L_27)
.L_27:
        /*00a0*/ 	.word	0x00000000
        /*00a4*/ 	.short	0x0011
        /*00a6*/ 	.short	0x0058
        /*00a8*/ 	.byte	0x00, 0xf0, 0x11, 0x00


	//----- nvinfo : EIATTR_KPARAM_INFO
	.align		4
.L_28:
        /*00ac*/ 	.byte	0x04, 0x17
        /*00ae*/ 	.short	(.L_30 - .L_29)
.L_29:
        /*00b0*/ 	.word	0x00000000
        /*00b4*/ 	.short	0x0010
        /*00b6*/ 	.short	0x0054
        /*00b8*/ 	.byte	0x00, 0xf0, 0x11, 0x00


	//----- nvinfo : EIATTR_KPARAM_INFO
	.align		4
.L_30:
        /*00bc*/ 	.byte	0x04, 0x17
        /*00be*/ 	.short	(.L_32 - .L_31)
.L_31:
        /*00c0*/ 	.word	0x00000000
        /*00c4*/ 	.short	0x000f
        /*00c6*/ 	.short	0x0050
        /*00c8*/ 	.byte	0x00, 0xf0, 0x11, 0x00


	//----- nvinfo : EIATTR_KPARAM_INFO
	.align		4
.L_32:
        /*00cc*/ 	.byte	0x04, 0x17
        /*00ce*/ 	.short	(.L_34 - .L_33)
.L_33:
        /*00d0*/ 	.word	0x00000000
        /*00d4*/ 	.short	0x000e
        /*00d6*/ 	.short	0x004c
        /*00d8*/ 	.byte	0x00, 0xf0, 0x11, 0x00


	//----- nvinfo : EIATTR_KPARAM_INFO
	.align		4
.L_34:
        /*00dc*/ 	.byte	0x04, 0x17
        /*00de*/ 	.short	(.L_36 - .L_35)
.L_35:
        /*00e0*/ 	.word	0x00000000
        /*00e4*/ 	.short	0x000d
        /*00e6*/ 	.short	0x0048
        /*00e8*/ 	.byte	0x00, 0xf0, 0x11, 0x00


	//----- nvinfo : EIATTR_KPARAM_INFO
	.align		4
.L_36:
        /*00ec*/ 	.byte	0x04, 0x17
        /*00ee*/ 	.short	(.L_38 - .L_37)
.L_37:
        /*00f0*/ 	.word	0x00000000
        /*00f4*/ 	.short	0x000c
        /*00f6*/ 	.short	0x0044
        /*00f8*/ 	.byte	0x00, 0xf0, 0x11, 0x00


	//----- nvinfo : EIATTR_KPARAM_INFO
	.align		4
.L_38:
        /*00fc*/ 	.byte	0x04, 0x17
        /*00fe*/ 	.short	(.L_40 - .L_39)
.L_39:
        /*0100*/ 	.word	0x00000000
        /*0104*/ 	.short	0x000b
        /*0106*/ 	.short	0x0040
        /*0108*/ 	.byte	0x00, 0xf0, 0x11, 0x00


	//----- nvinfo : EIATTR_KPARAM_INFO
	.align		4
.L_40:
        /*010c*/ 	.byte	0x04, 0x17
        /*010e*/ 	.short	(.L_42 - .L_41)
.L_41:
        /*0110*/ 	.word	0x00000000
        /*0114*/ 	.short	0x000a
        /*0116*/ 	.short	0x003c
        /*0118*/ 	.byte	0x00, 0xf0, 0x11, 0x00


	//----- nvinfo : EIATTR_KPARAM_INFO
	.align		4
.L_42:
        /*011c*/ 	.byte	0x04, 0x17
        /*011e*/ 	.short	(.L_44 - .L_43)
.L_43:
        /*0120*/ 	.word	0x00000000
        /*0124*/ 	.short	0x0009
        /*0126*/ 	.short	0x0038
        /*0128*/ 	.byte	0x00, 0xf0, 0x11, 0x00


	//----- nvinfo : EIATTR_KPARAM_INFO
	.align		4
.L_44:
        /*012c*/ 	.byte	0x04, 0x17
        /*012e*/ 	.short	(.L_46 - .L_45)
.L_45:
        /*0130*/ 	.word	0x00000000
        /*0134*/ 	.short	0x0008
        /*0136*/ 	.short	0x0034
        /*0138*/ 	.byte	0x00, 0xf0, 0x11, 0x00


	//----- nvinfo : EIATTR_KPARAM_INFO
	.align		4
.L_46:
        /*013c*/ 	.byte	0x04, 0x17
        /*013e*/ 	.short	(.L_48 - .L_47)
.L_47:
        /*0140*/ 	.word	0x00000000
        /*0144*/ 	.short	0x0007
        /*0146*/ 	.short	0x0030
        /*0148*/ 	.byte	0x00, 0xf0, 0x11, 0x00


	//----- nvinfo : EIATTR_KPARAM_INFO
	.align		4
.L_48:
        /*014c*/ 	.byte	0x04, 0x17
        /*014e*/ 	.short	(.L_50 - .L_49)
.L_49:
        /*0150*/ 	.word	0x00000000
        /*0154*/ 	.short	0x0006
        /*0156*/ 	.short	0x002c
        /*0158*/ 	.byte	0x00, 0xf0, 0x11, 0x00


	//----- nvinfo : EIATTR_KPARAM_INFO
	.align		4
.L_50:
        /*015c*/ 	.byte	0x04, 0x17
        /*015e*/ 	.short	(.L_52 - .L_51)
.L_51:
        /*0160*/ 	.word	0x00000000
        /*0164*/ 	.short	0x0005
        /*0166*/ 	.short	0x0028
        /*0168*/ 	.byte	0x00, 0xf0, 0x11, 0x00


	//----- nvinfo : EIATTR_KPARAM_INFO
	.align		4
.L_52:
        /*016c*/ 	.byte	0x04, 0x17
        /*016e*/ 	.short	(.L_54 - .L_53)
.L_53:
        /*0170*/ 	.word	0x00000000
        /*0174*/ 	.short	0x0004
        /*0176*/ 	.short	0x0020
        /*0178*/ 	.byte	0x00, 0xf4, 0x21, 0x00


	//----- nvinfo : EIATTR_KPARAM_INFO
	.align		4
.L_54:
        /*017c*/ 	.byte	0x04, 0x17
        /*017e*/ 	.short	(.L_56 - .L_55)
.L_55:
        /*0180*/ 	.word	0x00000000
        /*0184*/ 	.short	0x0003
        /*0186*/ 	.short	0x0018
        /*0188*/ 	.byte	0x00, 0xf4, 0x21, 0x00


	//----- nvinfo : EIATTR_KPARAM_INFO
	.align		4
.L_56:
        /*018c*/ 	.byte	0x04, 0x17
        /*018e*/ 	.short	(.L_58 - .L_57)
.L_57:
        /*0190*/ 	.word	0x00000000
        /*0194*/ 	.short	0x0002
        /*0196*/ 	.short	0x0010
        /*0198*/ 	.byte	0x00, 0xf4, 0x21, 0x00


	//----- nvinfo : EIATTR_KPARAM_INFO
	.align		4
.L_58:
        /*019c*/ 	.byte	0x04, 0x17
        /*019e*/ 	.short	(.L_60 - .L_59)
.L_59:
        /*01a0*/ 	.word	0x00000000
        /*01a4*/ 	.short	0x0001
        /*01a6*/ 	.short	0x0008
        /*01a8*/ 	.byte	0x00, 0xf4, 0x21, 0x00


	//----- nvinfo : EIATTR_KPARAM_INFO
	.align		4
.L_60:
        /*01ac*/ 	.byte	0x04, 0x17
        /*01ae*/ 	.short	(.L_62 - .L_61)
.L_61:
        /*01b0*/ 	.word	0x00000000
        /*01b4*/ 	.short	0x0000
        /*01b6*/ 	.short	0x0000
        /*01b8*/ 	.byte	0x00, 0xf4, 0x21, 0x00


	//----- nvinfo : EIATTR_MAXREG_COUNT
	.align		4
.L_62:
        /*01bc*/ 	.byte	0x03, 0x1b
        /*01be*/ 	.short	0x00ff


	//----- nvinfo : EIATTR_NUM_BARRIERS
	.align		4
        /*01c0*/ 	.byte	0x02, 0x4c
        /*01c2*/ 	.byte	0x01
	.zero		1


	//----- nvinfo : EIATTR_MERCURY_ISA_VERSION
	.align		4
        /*01c4*/ 	.byte	0x03, 0x5f
        /*01c6*/ 	.short	0x0000


	//----- nvinfo : EIATTR_COOP_GROUP_MASK_REGIDS
	.align		4
        /*01c8*/ 	.byte	0x04, 0x29
        /*01ca*/ 	.short	(.L_64 - .L_63)


	//   ....[0]....
.L_63:
        /*01cc*/ 	.word	0xffffffff


	//   ....[1]....
        /*01d0*/ 	.word	0xffffffff


	//   ....[2]....
        /*01d4*/ 	.word	0xffffffff


	//   ....[3]....
        /*01d8*/ 	.word	0xffffffff


	//   ....[4]....
        /*01dc*/ 	.word	0xffffffff


	//   ....[5]....
        /*01e0*/ 	.word	0xffffffff


	//   ....[6]....
        /*01e4*/ 	.word	0xffffffff


	//   ....[7]....
        /*01e8*/ 	.word	0xffffffff


	//   ....[8]....
        /*01ec*/ 	.word	0xffffffff


	//   ....[9]....
        /*01f0*/ 	.word	0xffffffff


	//   ....[10]....
        /*01f4*/ 	.word	0xffffffff


	//   ....[11]....
        /*01f8*/ 	.word	0xffffffff


	//   ....[12]....
        /*01fc*/ 	.word	0xffffffff


	//   ....[13]....
        /*0200*/ 	.word	0xffffffff


	//   ....[14]....
        /*0204*/ 	.word	0xffffffff


	//   ....[15]....
        /*0208*/ 	.word	0xffffffff


	//----- nvinfo : EIATTR_COOP_GROUP_INSTR_OFFSETS
	.align		4
.L_64:
        /*020c*/ 	.byte	0x04, 0x28
        /*020e*/ 	.short	(.L_66 - .L_65)


	//   ....[0]....
.L_65:
        /*0210*/ 	.word	0x000020c0


	//   ....[1]....
        /*0214*/ 	.word	0x00002180


	//   ....[2]....
        /*0218*/ 	.word	0x000024d0


	//   ....[3]....
        /*021c*/ 	.word	0x00002560


	//   ....[4]....
        /*0220*/ 	.word	0x00002a60


	//   ....[5]....
        /*0224*/ 	.word	0x00002c80


	//   ....[6]....
        /*0228*/ 	.word	0x00002c90


	//   ....[7]....
        /*022c*/ 	.word	0x00002dc0


	//   ....[8]....
        /*0230*/ 	.word	0x00003fe0


	//   ....[9]....
        /*0234*/ 	.word	0x00003ff0


	//   ....[10]....
        /*0238*/ 	.word	0x00004010


	//   ....[11]....
        /*023c*/ 	.word	0x00004040


	//   ....[12]....
        /*0240*/ 	.word	0x000040f0


	//   ....[13]....
        /*0244*/ 	.word	0x00004100


	//   ....[14]....
        /*0248*/ 	.word	0x00004120


	//   ....[15]....
        /*024c*/ 	.word	0x00004130


	//----- nvinfo : EIATTR_EXIT_INSTR_OFFSETS
	.align		4
.L_66:
        /*0250*/ 	.byte	0x04, 0x1c
        /*0252*/ 	.short	(.L_68 - .L_67)


	//   ....[0]....
.L_67:
        /*0254*/ 	.word	0x00006050


	//----- nvinfo : EIATTR_REQNTID
	.align		4
.L_68:
        /*0258*/ 	.byte	0x04, 0x10
        /*025a*/ 	.short	(.L_70 - .L_69)
.L_69:
        /*025c*/ 	.word	0x00000080
        /*0260*/ 	.word	0x00000001
        /*0264*/ 	.word	0x00000001
.L_70:


//--------------------- .nv.callgraph             --------------------------
	.section	.nv.callgraph,"",@"SHT_CUDA_CALLGRAPH"
	.align	4
	.sectionentsize	8
	.align		4
        /*0000*/ 	.word	0x00000000
	.align		4
        /*0004*/ 	.word	0xffffffff
	.align		4
        /*0008*/ 	.word	0x00000000
	.align		4
        /*000c*/ 	.word	0xfffffffe
	.align		4
        /*0010*/ 	.word	0x00000000
	.align		4
        /*0014*/ 	.word	0xfffffffd
	.align		4
        /*0018*/ 	.word	0x00000000
	.align		4
        /*001c*/ 	.word	0xfffffffc


//--------------------- .nv.rel.action            --------------------------
	.section	.nv.rel.action,"",@"SHT_CUDA_RELOCINFO"
	.align	8
	.sectionentsize	8
        /*0000*/ 	.byte	0x73, 0x00, 0x00, 0x00, 0x00, 0x00, 0x00, 0x00, 0x00, 0x00, 0x00, 0x11, 0x25, 0x00, 0x05, 0x36


//--------------------- .nv.constant4             --------------------------
	.section	.nv.constant4,"a",@progbits
	.align	8
	.align		8
.nv.constant4:
        /*0000*/ 	.dword	_$_str


//--------------------- .nv.constant0.attn_fwd    --------------------------
	.section	.nv.constant0.attn_fwd,"a",@progbits
	.sectionflags	@""
	.align	4
.nv.constant0.attn_fwd:
	.zero		488


//--------------------- .text.attn_fwd            --------------------------
	.section	.text.attn_fwd,"ax",@progbits
	.sectioninfo	@"SHI_REGISTERS=254"
	.align	128
        .global         attn_fwd
        .type           attn_fwd,@function
        .size           attn_fwd,(.L_x_3 - attn_fwd)
        .other          attn_fwd,@"STO_CUDA_ENTRY STV_DEFAULT"
attn_fwd:
.text.attn_fwd:
[----:B------:R-:W-:Y:S02]  /*0000*/  MOV R1, c[0x0][0x28] ;  /* 0x00000a0000017a02 */ /* 0x000fe40000000f00 */
[----:B------:R-:W0:Y:S01]  /*0010*/  S2R R0, SR_TID.X ;  /* 0x0000000000007919 */ /* 0x000e220000002100 */
[----:B------:R-:W-:Y:S01]  /*0020*/  MOV R71, c[0x0][0x198] ;  /* 0x0000660000477a02 */ /* 0x000fe20000000f00 */
[----:B------:R-:W-:Y:S02]  /*0030*/  ULDC.64 UR4, c[0x0][0x118] ;  /* 0x0000460000047ab9 */ /* 0x000fe40000000a00 */
[----:B------:R-:W1:Y:S01]  /*0040*/  S2R R4, SR_CTAID.X ;  /* 0x0000000000047919 */ /* 0x000e620000002500 */
[C---:B------:R-:W-:Y:S01]  /*0050*/  SHF.L.U32 R13, R71.reuse, 0x3, RZ ;  /* 0x00000003470d7819 */ /* 0x040fe200000006ff */
[C---:B------:R-:W-:Y:S01]  /*0060*/  IMAD R23, R71.reuse, 0x22, RZ ;  /* 0x0000002247177824 */ /* 0x040fe200078e02ff */
[C---:B------:R-:W-:Y:S01]  /*0070*/  SHF.L.U32 R19, R71.reuse, 0x4, RZ ;  /* 0x0000000447137819 */ /* 0x040fe200000006ff */
[----:B------:R-:W2:Y:S01]  /*0080*/  S2R R2, SR_CTAID.Y ;  /* 0x0000000000027919 */ /* 0x000ea20000002600 */
[C---:B------:R-:W-:Y:S01]  /*0090*/  IMAD R39, R71.reuse, 0x24, RZ ;  /* 0x0000002447277824 */ /* 0x040fe200078e02ff */
[C---:B------:R-:W-:Y:S01]  /*00a0*/  SHF.L.U32 R15, R71.reuse, 0x2, RZ ;  /* 0x00000002470f7819 */ /* 0x040fe200000006ff */
[C---:B------:R-:W-:Y:S01]  /*00b0*/  IMAD R31, R71.reuse, 0xc, RZ ;  /* 0x0000000c471f7824 */ /* 0x040fe200078e02ff */
[CC--:B------:R-:W-:Y:S01]  /*00c0*/  LEA R17, R71.reuse, R71.reuse, 0x2 ;  /* 0x0000004747117211 */ /* 0x0c0fe200078e10ff */
[C---:B------:R-:W-:Y:S01]  /*00d0*/  IMAD R55, R71.reuse, 0x18, RZ ;  /* 0x0000001847377824 */ /* 0x040fe200078e02ff */
[CC--:B------:R-:W-:Y:S01]  /*00e0*/  LEA R21, R71.reuse, -R71.reuse, 0x3 ;  /* 0x8000004747157211 */ /* 0x0c0fe200078e18ff */
[C---:B------:R-:W-:Y:S01]  /*00f0*/  IMAD R11, R71.reuse, 0x6, RZ ;  /* 0x00000006470b7824 */ /* 0x040fe200078e02ff */
[CC--:B------:R-:W-:Y:S01]  /*0100*/  LEA R25, R71.reuse, R71.reuse, 0x3 ;  /* 0x0000004747197211 */ /* 0x0c0fe200078e18ff */
[C---:B------:R-:W-:Y:S01]  /*0110*/  IMAD R83, R71.reuse, 0x30, RZ ;  /* 0x0000003047537824 */ /* 0x040fe200078e02ff */
[CC--:B------:R-:W-:Y:S01]  /*0120*/  LEA R41, R71.reuse, R71.reuse, 0x4 ;  /* 0x0000004747297211 */ /* 0x0c0fe200078e20ff */
[C---:B------:R-:W-:Y:S01]  /*0130*/  IMAD R27, R71.reuse, 0xa, RZ ;  /* 0x0000000a471b7824 */ /* 0x040fe200078e02ff */
[CC--:B------:R-:W-:Y:S01]  /*0140*/  LEA R37, R71.reuse, -R71.reuse, 0x4 ;  /* 0x8000004747257211 */ /* 0x0c0fe200078e20ff */
[C---:B------:R-:W-:Y:S01]  /*0150*/  IMAD R35, R71.reuse, 0xe, RZ ;  /* 0x0000000e47237824 */ /* 0x040fe200078e02ff */
[C---:B------:R-:W-:Y:S01]  /*0160*/  LEA R69, R71.reuse, -R71, 0x5 ;  /* 0x8000004747457211 */ /* 0x040fe200078e28ff */
[C---:B------:R-:W-:Y:S01]  /*0170*/  IMAD R43, R71.reuse, 0x12, RZ ;  /* 0x00000012472b7824 */ /* 0x040fe200078e02ff */
[----:B0-----:R-:W-:Y:S01]  /*0180*/  LOP3.LUT R3, R0, 0x7f, RZ, 0xc0, !PT ;  /* 0x0000007f00037812 */ /* 0x001fe200078ec0ff */
[----:B------:R-:W-:-:S02]  /*0190*/  IMAD R47, R71, 0x14, RZ ;  /* 0x00000014472f7824 */ /* 0x000fc400078e02ff */
[C---:B------:R-:W-:Y:S01]  /*01a0*/  IMAD R51, R71.reuse, 0x16, RZ ;  /* 0x0000001647337824 */ /* 0x040fe200078e02ff */
[----:B-1----:R-:W-:Y:S01]  /*01b0*/  LEA R4, R4, R3, 0x7 ;  /* 0x0000000304047211 */ /* 0x002fe200078e38ff */
[C---:B------:R-:W-:Y:S02]  /*01c0*/  IMAD R29, R71.reuse, 0xb, RZ ;  /* 0x0000000b471d7824 */ /* 0x040fe400078e02ff */
[C---:B------:R-:W-:Y:S02]  /*01d0*/  IMAD R59, R71.reuse, 0x1a, RZ ;  /* 0x0000001a473b7824 */ /* 0x040fe400078e02ff */
[----:B--2---:R-:W-:Y:S02]  /*01e0*/  IMAD R5, R2, c[0x0][0x190], RZ ;  /* 0x0000640002057a24 */ /* 0x004fe400078e02ff */
[----:B------:R-:W-:Y:S02]  /*01f0*/  IMAD R7, R4, c[0x0][0x194], RZ ;  /* 0x0000650004077a24 */ /* 0x000fe400078e02ff */
[----:B------:R-:W-:Y:S01]  /*0200*/  IMAD R63, R71, 0x1c, RZ ;  /* 0x0000001c473f7824 */ /* 0x000fe200078e02ff */
[C---:B------:R-:W-:Y:S01]  /*0210*/  SHF.L.U32 R6, R5.reuse, 0x1, RZ ;  /* 0x0000000105067819 */ /* 0x040fe200000006ff */
[----:B------:R-:W-:Y:S01]  /*0220*/  IMAD.HI R5, R5, 0x2, RZ ;  /* 0x0000000205057827 */ /* 0x000fe200078e02ff */
[----:B------:R-:W-:-:S03]  /*0230*/  SHF.L.U32 R9, R7, 0x1, RZ ;  /* 0x0000000107097819 */ /* 0x000fc600000006ff */
[----:B------:R-:W-:Y:S01]  /*0240*/  IMAD.HI R8, R7, 0x2, RZ ;  /* 0x0000000207087827 */ /* 0x000fe200078e02ff */
[----:B------:R-:W-:Y:S02]  /*0250*/  IADD3 R6, P0, P1, R9, c[0x0][0x160], R6 ;  /* 0x0000580009067a10 */ /* 0x000fe4000791e006 */
[C---:B------:R-:W-:Y:S01]  /*0260*/  LEA R9, R71.reuse, R71, 0x1 ;  /* 0x0000004747097211 */ /* 0x040fe200078e08ff */
[C---:B------:R-:W-:Y:S01]  /*0270*/  IMAD R67, R71.reuse, 0x1e, RZ ;  /* 0x0000001e47437824 */ /* 0x040fe200078e02ff */
[----:B------:R-:W-:Y:S01]  /*0280*/  IADD3.X R7, R8, c[0x0][0x164], R5, P0, P1 ;  /* 0x0000590008077a10 */ /* 0x000fe200007e2405 */
[C---:B------:R-:W-:Y:S01]  /*0290*/  IMAD R73, R71.reuse, 0x26, RZ ;  /* 0x0000002647497824 */ /* 0x040fe200078e02ff */
[CC--:B------:R-:W-:Y:S01]  /*02a0*/  LEA R22, P4, R71.reuse, R6.reuse, 0x4 ;  /* 0x0000000647167211 */ /* 0x0c0fe200078820ff */
[C---:B------:R-:W-:Y:S01]  /*02b0*/  IMAD R33, R71.reuse, 0xd, RZ ;  /* 0x0000000d47217824 */ /* 0x040fe200078e02ff */
[CC--:B------:R-:W-:Y:S01]  /*02c0*/  LEA R38, P5, R71.reuse, R6.reuse, 0x5 ;  /* 0x0000000647267211 */ /* 0x0c0fe200078a28ff */
[----:B------:R-:W-:Y:S01]  /*02d0*/  IMAD R75, R71, 0x28, RZ ;  /* 0x00000028474b7824 */ /* 0x000fe200078e02ff */
[-C--:B------:R-:W-:Y:S01]  /*02e0*/  IADD3 R40, P1, R23, R6.reuse, RZ ;  /* 0x0000000617287210 */ /* 0x080fe20007f3e0ff */
[----:B------:R-:W-:Y:S01]  /*02f0*/  IMAD R85, R71, 0x32, RZ ;  /* 0x0000003247557824 */ /* 0x000fe200078e02ff */
[-C--:B------:R-:W-:Y:S01]  /*0300*/  IADD3 R42, P0, R39, R6.reuse, RZ ;  /* 0x00000006272a7210 */ /* 0x080fe20007f1e0ff */
[----:B------:R-:W-:Y:S01]  /*0310*/  IMAD R77, R71, 0x2a, RZ ;  /* 0x0000002a474d7824 */ /* 0x000fe200078e02ff */
[-C--:B------:R-:W-:Y:S01]  /*0320*/  LEA.HI.X.SX32 R23, R13, R7.reuse, 0x1, P4 ;  /* 0x000000070d177211 */ /* 0x080fe200020f0eff */
[----:B------:R-:W-:Y:S01]  /*0330*/  IMAD R87, R71, 0x34, RZ ;  /* 0x0000003447577824 */ /* 0x000fe200078e02ff */
[-C--:B------:R-:W-:Y:S01]  /*0340*/  LEA.HI.X.SX32 R39, R19, R7.reuse, 0x1, P5 ;  /* 0x0000000713277211 */ /* 0x080fe200028f0eff */
[----:B------:R-:W-:Y:S01]  /*0350*/  IMAD R79, R71, 0x2c, RZ ;  /* 0x0000002c474f7824 */ /* 0x000fe200078e02ff */
[-C--:B------:R-:W-:Y:S01]  /*0360*/  IADD3 R18, P4, R31, R6.reuse, RZ ;  /* 0x000000061f127210 */ /* 0x080fe20007f9e0ff */
[----:B------:R-:W-:Y:S01]  /*0370*/  IMAD R81, R71, 0x2e, RZ ;  /* 0x0000002e47517824 */ /* 0x000fe200078e02ff */
[-C--:B------:R-:W-:Y:S01]  /*0380*/  IADD3 R30, P5, R55, R6.reuse, RZ ;  /* 0x00000006371e7210 */ /* 0x080fe20007fbe0ff */
[C---:B------:R-:W-:Y:S01]  /*0390*/  IMAD R45, R71.reuse, 0x13, RZ ;  /* 0x00000013472d7824 */ /* 0x040fe200078e02ff */
[C---:B------:R-:W-:Y:S01]  /*03a0*/  SHF.L.U32 R5, R71.reuse, 0x1, RZ ;  /* 0x0000000147057819 */ /* 0x040fe200000006ff */
        /* <DEDUP_REMOVED lines=10> */
[C---:B------:R-:W-:Y:S01]  /*0450*/  IMAD R93, R71.reuse, 0x3a, RZ ;  /* 0x0000003a475d7824 */ /* 0x040fe200078e02ff */
[CC--:B------:R-:W-:Y:S01]  /*0460*/  LEA R10, P5, R71.reuse, R6.reuse, 0x2 ;  /* 0x00000006470a7211 */ /* 0x0c0fe200078a10ff */
[----:B------:R-:W-:Y:S01]  /*0470*/  IMAD R95, R71, 0x3c, RZ ;  /* 0x0000003c475f7824 */ /* 0x000fe200078e02ff */
[-C--:B------:R-:W-:Y:S01]  /*0480*/  LEA.HI.X.SX32 R13, R9, R7.reuse, 0x1, P2 ;  /* 0x00000007090d7211 */ /* 0x080fe200010f0eff */
[----:B------:R-:W-:Y:S01]  /*0490*/  IMAD R97, R71, 0x3e, RZ ;  /* 0x0000003e47617824 */ /* 0x000fe200078e02ff */
[-C--:B------:R-:W-:Y:S01]  /*04a0*/  LEA.HI.X.SX32 R55, R55, R7.reuse, 0x1, P6 ;  /* 0x0000000737377211 */ /* 0x080fe200030f0eff */
[C---:B------:R-:W-:Y:S01]  /*04b0*/  IMAD R61, R71.reuse, 0x1b, RZ ;  /* 0x0000001b473d7824 */ /* 0x040fe200078e02ff */
[C---:B------:R-:W-:Y:S01]  /*04c0*/  LEA R14, P6, R71.reuse, R6, 0x3 ;  /* 0x00000006470e7211 */ /* 0x040fe200078c18ff */
[C---:B------:R-:W-:Y:S01]  /*04d0*/  IMAD R65, R71.reuse, 0x1d, RZ ;  /* 0x0000001d47417824 */ /* 0x040fe200078e02ff */
[-C--:B------:R-:W-:Y:S01]  /*04e0*/  LEA.HI.X.SX32 R9, R71, R7.reuse, 0x1, P4 ;  /* 0x0000000747097211 */ /* 0x080fe200020f0eff */
[----:B------:R0:W2:Y:S01]  /*04f0*/  LDG.E.U16 R22, [R22.64] ;  /* 0x0000000416167981 */ /* 0x0000a2000c1e1500 */
[----:B------:R-:W-:-:S02]  /*0500*/  LEA.HI.X.SX32 R11, R5, R7, 0x1, P5 ;  /* 0x00000007050b7211 */ /* 0x000fc400028f0eff */
[-C--:B------:R-:W-:Y:S01]  /*0510*/  IADD3 R16, P4, R27, R6.reuse, RZ ;  /* 0x000000061b107210 */ /* 0x080fe20007f9e0ff */
[----:B------:R-:W3:Y:S01]  /*0520*/  LDG.E.U16 R38, [R38.64] ;  /* 0x0000000426267981 */ /* 0x000ee2000c1e1500 */
[-C--:B------:R-:W-:Y:S02]  /*0530*/  IADD3 R20, P5, R35, R6.reuse, RZ ;  /* 0x0000000623147210 */ /* 0x080fe40007fbe0ff */
[-C--:B------:R-:W-:Y:S01]  /*0540*/  LEA.HI.X.SX32 R15, R15, R7.reuse, 0x1, P6 ;  /* 0x000000070f0f7211 */ /* 0x080fe200030f0eff */
[----:B------:R-:W4:Y:S01]  /*0550*/  LDG.E.U16 R54, [R54.64] ;  /* 0x0000000436367981 */ /* 0x000f22000c1e1500 */
[----:B------:R-:W-:Y:S02]  /*0560*/  IADD3 R24, P6, R43, R6, RZ ;  /* 0x000000062b187210 */ /* 0x000fe40007fde0ff */
[-C--:B------:R-:W-:Y:S01]  /*0570*/  LEA.HI.X.SX32 R17, R17, R7.reuse, 0x1, P4 ;  /* 0x0000000711117211 */ /* 0x080fe200020f0eff */
[----:B------:R1:W5:Y:S01]  /*0580*/  LDG.E.U16 R8, [R8.64] ;  /* 0x0000000408087981 */ /* 0x000362000c1e1500 */
[----:B------:R-:W-:-:S02]  /*0590*/  LEA.HI.X.SX32 R21, R21, R7, 0x1, P5 ;  /* 0x0000000715157211 */ /* 0x000fc400028f0eff */
[-C--:B------:R-:W-:Y:S01]  /*05a0*/  IADD3 R26, P4, R47, R6.reuse, RZ ;  /* 0x000000062f1a7210 */ /* 0x080fe20007f9e0ff */
[----:B------:R0:W5:Y:S01]  /*05b0*/  LDG.E.U16 R10, [R10.64] ;  /* 0x000000040a0a7981 */ /* 0x000162000c1e1500 */
[-C--:B------:R-:W-:Y:S02]  /*05c0*/  IADD3 R28, P5, R51, R6.reuse, RZ ;  /* 0x00000006331c7210 */ /* 0x080fe40007fbe0ff */
[-C--:B------:R-:W-:Y:S01]  /*05d0*/  LEA.HI.X.SX32 R25, R25, R7.reuse, 0x1, P6 ;  /* 0x0000000719197211 */ /* 0x080fe200030f0eff */
[----:B------:R0:W5:Y:S01]  /*05e0*/  LDG.E.U16 R12, [R12.64] ;  /* 0x000000040c0c7981 */ /* 0x000162000c1e1500 */
[----:B------:R-:W-:Y:S02]  /*05f0*/  IADD3 R32, P6, R59, R6, RZ ;  /* 0x000000063b207210 */ /* 0x000fe40007fde0ff */
[-C--:B------:R-:W-:Y:S01]  /*0600*/  LEA.HI.X.SX32 R27, R27, R7.reuse, 0x1, P4 ;  /* 0x000000071b1b7211 */ /* 0x080fe200020f0eff */
[----:B------:R-:W5:Y:S01]  /*0610*/  LDG.E.U16 R24, [R24.64] ;  /* 0x0000000418187981 */ /* 0x000f62000c1e1500 */
[----:B------:R-:W-:-:S02]  /*0620*/  LEA.HI.X.SX32 R29, R29, R7, 0x1, P5 ;  /* 0x000000071d1d7211 */ /* 0x000fc400028f0eff */
[-C--:B------:R-:W-:Y:S01]  /*0630*/  IADD3 R34, P4, R63, R6.reuse, RZ ;  /* 0x000000063f227210 */ /* 0x080fe20007f9e0ff */
[----:B------:R-:W5:Y:S01]  /*0640*/  LDG.E.U16 R26, [R26.64] ;  /* 0x000000041a1a7981 */ /* 0x000f62000c1e1500 */
[-C--:B------:R-:W-:Y:S02]  /*0650*/  IADD3 R36, P5, R67, R6.reuse, RZ ;  /* 0x0000000643247210 */ /* 0x080fe40007fbe0ff */
[-C--:B------:R-:W-:Y:S01]  /*0660*/  IADD3 R44, P3, R73, R6.reuse, RZ ;  /* 0x00000006492c7210 */ /* 0x080fe20007f7e0ff */
[----:B------:R-:W5:Y:S01]  /*0670*/  LDG.E.U16 R28, [R28.64] ;  /* 0x000000041c1c7981 */ /* 0x000f62000c1e1500 */
[-C--:B------:R-:W-:Y:S02]  /*0680*/  LEA.HI.X.SX32 R41, R41, R7.reuse, 0x1, P1 ;  /* 0x0000000729297211 */ /* 0x080fe400008f0eff */
[----:B------:R-:W-:Y:S01]  /*0690*/  IADD3 R46, P2, R75, R6, RZ ;  /* 0x000000064b2e7210 */ /* 0x000fe20007f5e0ff */
[----:B------:R-:W5:Y:S01]  /*06a0*/  LDG.E.U16 R30, [R30.64] ;  /* 0x000000041e1e7981 */ /* 0x000f62000c1e1500 */
[----:B------:R-:W-:-:S02]  /*06b0*/  LEA.HI.X.SX32 R33, R33, R7, 0x1, P6 ;  /* 0x0000000721217211 */ /* 0x000fc400030f0eff */
[-C--:B------:R-:W-:Y:S01]  /*06c0*/  IADD3 R56, P1, R85, R6.reuse, RZ ;  /* 0x0000000655387210 */ /* 0x080fe20007f3e0ff */
[----:B------:R-:W5:Y:S01]  /*06d0*/  LDG.E.U16 R40, [R40.64] ;  /* 0x0000000428287981 */ /* 0x000f62000c1e1500 */
[-C--:B------:R-:W-:Y:S02]  /*06e0*/  LEA.HI.X.SX32 R43, R43, R7.reuse, 0x1, P0 ;  /* 0x000000072b2b7211 */ /* 0x080fe400000f0eff */
[-C--:B------:R-:W-:Y:S01]  /*06f0*/  IADD3 R48, P6, R77, R6.reuse, RZ ;  /* 0x000000064d307210 */ /* 0x080fe20007fde0ff */
[----:B------:R-:W5:Y:S01]  /*0700*/  LDG.E.U16 R14, [R14.64] ;  /* 0x000000040e0e7981 */ /* 0x000f62000c1e1500 */
[-C--:B------:R-:W-:Y:S02]  /*0710*/  LEA.HI.X.SX32 R35, R35, R7.reuse, 0x1, P4 ;  /* 0x0000000723237211 */ /* 0x080fe400020f0eff */
[----:B------:R-:W-:Y:S01]  /*0720*/  LEA.HI.X.SX32 R37, R37, R7, 0x1, P5 ;  /* 0x0000000725257211 */ /* 0x000fe200028f0eff */
[----:B------:R-:W5:Y:S01]  /*0730*/  LDG.E.U16 R42, [R42.64] ;  /* 0x000000042a2a7981 */ /* 0x000f62000c1e1500 */
[----:B------:R-:W-:-:S02]  /*0740*/  IADD3 R58, P0, R87, R6, RZ ;  /* 0x00000006573a7210 */ /* 0x000fc40007f1e0ff */
[-C--:B------:R-:W-:Y:S01]  /*0750*/  IADD3 R50, P4, R79, R6.reuse, RZ ;  /* 0x000000064f327210 */ /* 0x080fe20007f9e0ff */
[----:B------:R-:W5:Y:S01]  /*0760*/  LDG.E.U16 R16, [R16.64] ;  /* 0x0000000410107981 */ /* 0x000f62000c1e1500 */
[-C--:B------:R-:W-:Y:S02]  /*0770*/  IADD3 R52, P5, R81, R6.reuse, RZ ;  /* 0x0000000651347210 */ /* 0x080fe40007fbe0ff */
[-C--:B------:R-:W-:Y:S01]  /*0780*/  LEA.HI.X.SX32 R45, R45, R7.reuse, 0x1, P3 ;  /* 0x000000072d2d7211 */ /* 0x080fe200018f0eff */
[----:B------:R-:W5:Y:S01]  /*0790*/  LDG.E.U16 R32, [R32.64] ;  /* 0x0000000420207981 */ /* 0x000f62000c1e1500 */
[----:B------:R-:W-:Y:S02]  /*07a0*/  IADD3 R60, P3, R89, R6, RZ ;  /* 0x00000006593c7210 */ /* 0x000fe40007f7e0ff */
[-C--:B------:R-:W-:Y:S01]  /*07b0*/  LEA.HI.X.SX32 R47, R47, R7.reuse, 0x1, P2 ;  /* 0x000000072f2f7211 */ /* 0x080fe200010f0eff */
[----:B------:R0:W5:Y:S01]  /*07c0*/  LDG.E.U16 R44, [R44.64] ;  /* 0x000000042c2c7981 */ /* 0x000162000c1e1500 */
[----:B------:R-:W-:-:S02]  /*07d0*/  LEA.HI.X.SX32 R57, R57, R7, 0x1, P1 ;  /* 0x0000000739397211 */ /* 0x000fc400008f0eff */
[-C--:B------:R-:W-:Y:S01]  /*07e0*/  IADD3 R62, P2, R91, R6.reuse, RZ ;  /* 0x000000065b3e7210 */ /* 0x080fe20007f5e0ff */
[----:B------:R-:W5:Y:S01]  /*07f0*/  LDG.E.U16 R46, [R46.64] ;  /* 0x000000042e2e7981 */ /* 0x000f62000c1e1500 */
[-C--:B------:R-:W-:Y:S02]  /*0800*/  LEA.HI.X.SX32 R49, R49, R7.reuse, 0x1, P6 ;  /* 0x0000000731317211 */ /* 0x080fe400030f0eff */
[-C--:B------:R-:W-:Y:S01]  /*0810*/  LEA.HI.X.SX32 R59, R59, R7.reuse, 0x1, P0 ;  /* 0x000000073b3b7211 */ /* 0x080fe200000f0eff */
[----:B------:R-:W5:Y:S01]  /*0820*/  LDG.E.U16 R56, [R56.64] ;  /* 0x0000000438387981 */ /* 0x000f62000c1e1500 */
[----:B------:R-:W-:Y:S02]  /*0830*/  IADD3 R64, P6, R93, R6, RZ ;  /* 0x000000065d407210 */ /* 0x000fe40007fde0ff */
[-C--:B------:R-:W-:Y:S01]  /*0840*/  LEA.HI.X.SX32 R51, R51, R7.reuse, 0x1, P4 ;  /* 0x0000000733337211 */ /* 0x080fe200020f0eff */
[----:B------:R-:W5:Y:S01]  /*0850*/  LDG.E.U16 R58, [R58.64] ;  /* 0x000000043a3a7981 */ /* 0x000f62000c1e1500 */
[----:B------:R-:W-:-:S02]  /*0860*/  LEA.HI.X.SX32 R53, R53, R7, 0x1, P5 ;  /* 0x0000000735357211 */ /* 0x000fc400028f0eff */
[-C--:B------:R-:W-:Y:S01]  /*0870*/  IADD3 R66, P4, R95, R6.reuse, RZ ;  /* 0x000000065f427210 */ /* 0x080fe20007f9e0ff */
[----:B------:R-:W5:Y:S01]  /*0880*/  LDG.E.U16 R48, [R48.64] ;  /* 0x0000000430307981 */ /* 0x000f62000c1e1500 */
[----:B------:R-:W-:Y:S02]  /*0890*/  IADD3 R68, P5, R97, R6, RZ ;  /* 0x0000000661447210 */ /* 0x000fe40007fbe0ff */
[-C--:B------:R-:W-:Y:S01]  /*08a0*/  LEA.HI.X.SX32 R61, R61, R7.reuse, 0x1, P3 ;  /* 0x000000073d3d7211 */ /* 0x080fe200018f0eff */
[----:B------:R0:W5:Y:S01]  /*08b0*/  LDG.E.U16 R6, [R6.64] ;  /* 0x0000000406067981 */ /* 0x000162000c1e1500 */
[-C--:B------:R-:W-:Y:S02]  /*08c0*/  LEA.HI.X.SX32 R63, R63, R7.reuse, 0x1, P2 ;  /* 0x000000073f3f7211 */ /* 0x080fe400010f0eff */
[-C--:B------:R-:W-:Y:S01]  /*08d0*/  LEA.HI.X.SX32 R65, R65, R7.reuse, 0x1, P6 ;  /* 0x0000000741417211 */ /* 0x080fe200030f0eff */
[----:B------:R-:W5:Y:S01]  /*08e0*/  LDG.E.U16 R60, [R60.64] ;  /* 0x000000043c3c7981 */ /* 0x000f62000c1e1500 */
[----:B------:R-:W-:-:S02]  /*08f0*/  LEA.HI.X.SX32 R67, R67, R7, 0x1, P4 ;  /* 0x0000000743437211 */ /* 0x000fc400020f0eff */
[----:B------:R-:W-:Y:S01]  /*0900*/  LEA.HI.X.SX32 R69, R69, R7, 0x1, P5 ;  /* 0x0000000745457211 */ /* 0x000fe200028f0eff */
[----:B------:R-:W5:Y:S04]  /*0910*/  LDG.E.U16 R62, [R62.64] ;  /* 0x000000043e3e7981 */ /* 0x000f68000c1e1500 */
        /* <DEDUP_REMOVED lines=8> */
[----:B------:R1:W5:Y:S01]  /*09a0*/  LDG.E.U16 R20, [R20.64] ;  /* 0x0000000414147981 */ /* 0x000362000c1e1500 */
[----:B0-----:R-:W-:-:S02]  /*09b0*/  MOV R7, 0x1 ;  /* 0x0000000100077802 */ /* 0x001fc40000000f00 */
[----:B------:R-:W-:Y:S02]  /*09c0*/  SHF.L.U32 R5, R3, 0x1, RZ ;  /* 0x0000000103057819 */ /* 0x000fe400000006ff */
[----:B------:R-:W-:Y:S02]  /*09d0*/  ISETP.LE.AND P0, PT, R7, c[0x0][0x1d0], PT ;  /* 0x0000740007007a0c */ /* 0x000fe40003f03270 */
[C---:B------:R-:W-:Y:S02]  /*09e0*/  LOP3.LUT R7, R5.reuse, 0x10, RZ, 0x3c, !PT ;  /* 0x0000001005077812 */ /* 0x040fe400078e3cff */
[C---:B-1----:R-:W-:Y:S02]  /*09f0*/  LOP3.LUT R9, R5.reuse, 0x20, RZ, 0x3c, !PT ;  /* 0x0000002005097812 */ /* 0x042fe400078e3cff */
[C---:B------:R-:W-:Y:S02]  /*0a00*/  LOP3.LUT R11, R5.reuse, 0x30, RZ, 0x3c, !PT ;  /* 0x00000030050b7812 */ /* 0x040fe400078e3cff */
[----:B------:R-:W-:Y:S01]  /*0a10*/  LOP3.LUT R13, R5, 0x40, RZ, 0x3c, !PT ;  /* 0x00000040050d7812 */ /* 0x000fe200078e3cff */
[----:B------:R-:W-:Y:S01]  /*0a20*/  CS2R R120, SRZ ;  /* 0x0000000000787805 */ /* 0x000fe2000001ff00 */
[----:B------:R-:W-:Y:S01]  /*0a30*/  MOV R23, 0x3f800000 ;  /* 0x3f80000000177802 */ /* 0x000fe20000000f00 */
        /* <DEDUP_REMOVED lines=19> */
[----:B--2---:R0:W-:Y:S04]  /*0b70*/  STS.U16 [R5+0x800], R22 ;  /* 0x0008001605007388 */ /* 0x0041e80000000400 */
[----:B---3--:R-:W-:Y:S04]  /*0b80*/  STS.U16 [R5+0x1000], R38 ;  /* 0x0010002605007388 */ /* 0x008fe80000000400 */
[----:B----4-:R-:W-:Y:S01]  /*0b90*/  STS.U16 [R5+0x1800], R54 ;  /* 0x0018003605007388 */ /* 0x010fe20000000400 */
[----:B0-----:R-:W-:-:S03]  /*0ba0*/  MOV R22, 0x3f800000 ;  /* 0x3f80000000167802 */ /* 0x001fc60000000f00 */
[----:B-----5:R-:W-:Y:S04]  /*0bb0*/  STS.U16 [R5], R6 ;  /* 0x0000000605007388 */ /* 0x020fe80000000400 */
[----:B------:R-:W-:Y:S04]  /*0bc0*/  STS.U16 [R7+0x100], R8 ;  /* 0x0001000807007388 */ /* 0x000fe80000000400 */
[----:B------:R-:W-:Y:S04]  /*0bd0*/  STS.U16 [R7+0x900], R24 ;  /* 0x0009001807007388 */ /* 0x000fe80000000400 */
[----:B------:R-:W-:Y:S04]  /*0be0*/  STS.U16 [R7+0x1100], R40 ;  /* 0x0011002807007388 */ /* 0x000fe80000000400 */
[----:B------:R0:W-:Y:S04]  /*0bf0*/  STS.U16 [R7+0x1900], R56 ;  /* 0x0019003807007388 */ /* 0x0001e80000000400 */
[----:B------:R-:W-:Y:S04]  /*0c00*/  STS.U16 [R9+0x200], R10 ;  /* 0x0002000a09007388 */ /* 0x000fe80000000400 */
[----:B------:R-:W-:Y:S01]  /*0c10*/  STS.U16 [R9+0xa00], R26 ;  /* 0x000a001a09007388 */ /* 0x000fe20000000400 */
[----:B0-----:R-:W-:-:S03]  /*0c20*/  LOP3.LUT R7, R5, 0x50, RZ, 0x3c, !PT ;  /* 0x0000005005077812 */ /* 0x001fc600078e3cff */
[----:B------:R-:W-:Y:S04]  /*0c30*/  STS.U16 [R9+0x1200], R42 ;  /* 0x0012002a09007388 */ /* 0x000fe80000000400 */
[----:B------:R0:W-:Y:S04]  /*0c40*/  STS.U16 [R9+0x1a00], R58 ;  /* 0x001a003a09007388 */ /* 0x0001e80000000400 */
[----:B------:R-:W-:Y:S04]  /*0c50*/  STS.U16 [R11+0x300], R12 ;  /* 0x0003000c0b007388 */ /* 0x000fe80000000400 */
[----:B------:R-:W-:Y:S01]  /*0c60*/  STS.U16 [R11+0xb00], R28 ;  /* 0x000b001c0b007388 */ /* 0x000fe20000000400 */
[----:B0-----:R-:W-:-:S02]  /*0c70*/  LOP3.LUT R9, R5, 0x60, RZ, 0x3c, !PT ;  /* 0x0000006005097812 */ /* 0x001fc400078e3cff */
[----:B------:R-:W-:Y:S01]  /*0c80*/  LOP3.LUT R5, R5, 0x70, RZ, 0x3c, !PT ;  /* 0x0000007005057812 */ /* 0x000fe200078e3cff */
[----:B------:R-:W-:Y:S04]  /*0c90*/  STS.U16 [R11+0x1300], R44 ;  /* 0x0013002c0b007388 */ /* 0x000fe80000000400 */
[----:B------:R-:W-:Y:S04]  /*0ca0*/  STS.U16 [R11+0x1b00], R60 ;  /* 0x001b003c0b007388 */ /* 0x000fe80000000400 */
[----:B------:R-:W-:Y:S04]  /*0cb0*/  STS.U16 [R13+0x400], R14 ;  /* 0x0004000e0d007388 */ /* 0x000fe80000000400 */
[----:B------:R-:W-:Y:S04]  /*0cc0*/  STS.U16 [R13+0xc00], R30 ;  /* 0x000c001e0d007388 */ /* 0x000fe80000000400 */
[----:B------:R-:W-:Y:S04]  /*0cd0*/  STS.U16 [R13+0x1400], R46 ;  /* 0x0014002e0d007388 */ /* 0x000fe80000000400 */
[----:B------:R0:W-:Y:S04]  /*0ce0*/  STS.U16 [R13+0x1c00], R62 ;  /* 0x001c003e0d007388 */ /* 0x0001e80000000400 */
[----:B------:R-:W-:Y:S04]  /*0cf0*/  STS.U16 [R7+0x500], R16 ;  /* 0x0005001007007388 */ /* 0x000fe80000000400 */
[----:B------:R-:W-:Y:S04]  /*0d00*/  STS.U16 [R7+0xd00], R32 ;  /* 0x000d002007007388 */ /* 0x000fe80000000400 */
        /* <DEDUP_REMOVED lines=8> */
[----:B------:R-:W-:Y:S01]  /*0d90*/  STS.U16 [R5+0x1f00], R68 ;  /* 0x001f004405007388 */ /* 0x000fe20000000400 */
[----:B0-----:R-:W-:-:S02]  /*0da0*/  MOV R13, 0xff800000 ;  /* 0xff800000000d7802 */ /* 0x001fc40000000f00 */
[C---:B------:R-:W-:Y:S01]  /*0db0*/  LOP3.LUT R8, R0.reuse, 0x60, RZ, 0xc0, !PT ;  /* 0x0000006000087812 */ /* 0x040fe200078ec0ff */
[----:B------:R0:W-:Y:S01]  /*0dc0*/  STS.U16 [R5+0x700], R20 ;  /* 0x0007001405007388 */ /* 0x0001e20000000400 */
[C---:B-1----:R-:W-:Y:S02]  /*0dd0*/  SHF.L.U32 R9, R0.reuse, 0x1, RZ ;  /* 0x0000000100097819 */ /* 0x042fe400000006ff */
[----:B------:R-:W-:Y:S02]  /*0de0*/  SHF.L.U32 R10, R0, 0x3, RZ ;  /* 0x00000003000a7819 */ /* 0x000fe400000006ff */
[----:B0-----:R-:W-:Y:S01]  /*0df0*/  MOV R20, 0x3f800000 ;  /* 0x3f80000000147802 */ /* 0x001fe20000000f00 */
[----:B------:R-:W-:Y:S05]  /*0e00*/  @!P0 BRA `(.L_x_0) ;  /* 0x0000358000008947 */ /* 0x000fea0003800000 */
[C---:B------:R-:W-:Y:S01]  /*0e10*/  LOP3.LUT R24, R0.reuse, 0x7, RZ, 0xc0, !PT ;  /* 0x0000000700187812 */ /* 0x040fe200078ec0ff */
[----:B------:R-:W-:Y:S01]  /*0e20*/  CS2R R120, SRZ ;  /* 0x0000000000787805 */ /* 0x000fe2000001ff00 */
[----:B------:R-:W-:Y:S01]  /*0e30*/  LOP3.LUT R5, R9, 0x10, RZ, 0xc0, !PT ;  /* 0x0000001009057812 */ /* 0x000fe200078ec0ff */
[----:B------:R-:W-:Y:S01]  /*0e40*/  CS2R R122, SRZ ;  /* 0x00000000007a7805 */ /* 0x000fe2000001ff00 */
[----:B------:R-:W-:Y:S01]  /*0e50*/  LOP3.LUT P0, RZ, R0, 0x40, RZ, 0xc0, !PT ;  /* 0x0000004000ff7812 */ /* 0x000fe2000780c0ff */
[----:B------:R-:W-:Y:S01]  /*0e60*/  IMAD R13, R24, 0x110, RZ ;  /* 0x00000110180d7824 */ /* 0x000fe200078e02ff */
[--C-:B------:R-:W-:Y:S01]  /*0e70*/  LOP3.LUT R14, R5, 0x60, R0.reuse, 0xf8, !PT ;  /* 0x00000060050e7812 */ /* 0x100fe200078ef800 */
[----:B------:R-:W-:Y:S01]  /*0e80*/  IMAD R5, R2, c[0x0][0x1a0], RZ ;  /* 0x0000680002057a24 */ /* 0x000fe200078e02ff */
[C---:B------:R-:W-:Y:S01]  /*0e90*/  LOP3.LUT R12, R0.reuse, 0x3f, RZ, 0xc0, !PT ;  /* 0x0000003f000c7812 */ /* 0x040fe200078ec0ff */
[----:B------:R-:W-:Y:S01]  /*0ea0*/  CS2R R100, SRZ ;  /* 0x0000000000647805 */ /* 0x000fe2000001ff00 */
[----:B------:R-:W-:Y:S01]  /*0eb0*/  LOP3.LUT R7, R0, 0x1f, RZ, 0xc0, !PT ;  /* 0x0000001f00077812 */ /* 0x000fe200078ec0ff */
[----:B------:R-:W-:Y:S01]  /*0ec0*/  CS2R R102, SRZ ;  /* 0x0000000000667805 */ /* 0x000fe2000001ff00 */
[----:B------:R-:W-:Y:S01]  /*0ed0*/  LOP3.LUT R21, R13, R14, RZ, 0x3c, !PT ;  /* 0x0000000e0d157212 */ /* 0x000fe200078e3cff */
[C---:B------:R-:W-:Y:S01]  /*0ee0*/  IMAD R19, R12.reuse, c[0x0][0x1b4], RZ ;  /* 0x00006d000c137a24 */ /* 0x040fe200078e02ff */
[----:B------:R-:W-:Y:S01]  /*0ef0*/  SHF.R.U32.HI R14, RZ, 0x5, R0 ;  /* 0x00000005ff0e7819 */ /* 0x000fe20000011600 */
[----:B------:R-:W-:Y:S01]  /*0f00*/  IMAD R13, R7, c[0x0][0x1a8], RZ ;  /* 0x00006a00070d7a24 */ /* 0x000fe200078e02ff */
[----:B------:R-:W-:Y:S01]  /*0f10*/  SHF.L.U32 R11, R12, 0x1, RZ ;  /* 0x000000010c0b7819 */ /* 0x000fe200000006ff */
[----:B------:R-:W-:Y:S01]  /*0f20*/  CS2R R136, SRZ ;  /* 0x0000000000887805 */ /* 0x000fe2000001ff00 */
[----:B------:R-:W-:Y:S01]  /*0f30*/  SEL R6, RZ, 0x90, !P0 ;  /* 0x00000090ff067807 */ /* 0x000fe20004000000 */
[----:B------:R-:W-:Y:S01]  /*0f40*/  CS2R R138, SRZ ;  /* 0x00000000008a7805 */ /* 0x000fe2000001ff00 */
[----:B------:R-:W-:Y:S01]  /*0f50*/  SGXT.U32 R14, R14, 0x2 ;  /* 0x000000020e0e781a */ /* 0x000fe20000000000 */
[----:B------:R-:W-:Y:S01]  /*0f60*/  CS2R R124, SRZ ;  /* 0x00000000007c7805 */ /* 0x000fe2000001ff00 */
[----:B------:R-:W-:Y:S01]  /*0f70*/  LOP3.LUT R11, R6, R11, RZ, 0x3c, !PT ;  /* 0x0000000b060b7212 */ /* 0x000fe200078e3cff */
[----:B------:R-:W-:Y:S01]  /*0f80*/  IMAD R6, R2, c[0x0][0x1b0], RZ ;  /* 0x00006c0002067a24 */ /* 0x000fe200078e02ff */
[----:B------:R-:W-:Y:S01]  /*0f90*/  SHF.L.U32 R7, R5, 0x1, RZ ;  /* 0x0000000105077819 */ /* 0x000fe200000006ff */
[----:B------:R-:W-:Y:S01]  /*0fa0*/  IMAD R14, R14, c[0x0][0x1a4], RZ ;  /* 0x000069000e0e7a24 */ /* 0x000fe200078e02ff */
[C---:B------:R-:W-:Y:S01]  /*0fb0*/  SHF.L.U32 R12, R13.reuse, 0x1, RZ ;  /* 0x000000010d0c7819 */ /* 0x040fe200000006ff */
[----:B------:R-:W-:Y:S01]  /*0fc0*/  IMAD.HI R18, R6, 0x2, RZ ;  /* 0x0000000206127827 */ /* 0x000fe200078e02ff */
[----:B------:R-:W-:Y:S01]  /*0fd0*/  SHF.L.U32 R15, R0, 0x7, RZ ;  /* 0x00000007000f7819 */ /* 0x000fe200000006ff */
[----:B------:R-:W-:Y:S01]  /*0fe0*/  CS2R R126, SRZ ;  /* 0x00000000007e7805 */ /* 0x000fe2000001ff00 */
[----:B------:R-:W-:Y:S01]  /*0ff0*/  MOV R30, c[0x0][0x1a4] ;  /* 0x00006900001e7a02 */ /* 0x000fe20000000f00 */
[----:B------:R-:W-:Y:S01]  /*1000*/  CS2R R88, SRZ ;  /* 0x0000000000587805 */ /* 0x000fe2000001ff00 */
[----:B------:R-:W-:Y:S01]  /*1010*/  SHF.L.U32 R16, R6, 0x1, RZ ;  /* 0x0000000106107819 */ /* 0x000fe200000006ff */
[----:B------:R-:W-:Y:S01]  /*1020*/  IMAD.HI R6, R13, 0x2, RZ ;  /* 0x000000020d067827 */ /* 0x000fe200078e02ff */
[----:B------:R-:W-:Y:S01]  /*1030*/  SHF.L.U32 R17, R19, 0x1, RZ ;  /* 0x0000000113117819 */ /* 0x000fe200000006ff */
[----:B------:R-:W-:Y:S01]  /*1040*/  CS2R R90, SRZ ;  /* 0x00000000005a7805 */ /* 0x000fe2000001ff00 */
[----:B------:R-:W-:Y:S01]  /*1050*/  IADD3 R196, P0, P1, R12, c[0x0][0x168], R7 ;  /* 0x00005a000cc47a10 */ /* 0x000fe2000791e007 */
[----:B------:R-:W-:Y:S01]  /*1060*/  IMAD.HI R7, R5, 0x2, RZ ;  /* 0x0000000205077827 */ /* 0x000fe200078e02ff */
[----:B------:R-:W-:Y:S01]  /*1070*/  LOP3.LUT R12, R15, 0x800, RZ, 0xc0, !PT ;  /* 0x000008000f0c7812 */ /* 0x000fe200078ec0ff */
[----:B------:R-:W-:Y:S01]  /*1080*/  CS2R R92, SRZ ;  /* 0x00000000005c7805 */ /* 0x000fe2000001ff00 */
[C---:B------:R-:W-:Y:S01]  /*1090*/  LEA R15, R30.reuse, R14, 0x2 ;  /* 0x0000000e1e0f7211 */ /* 0x040fe200078e10ff */
[----:B------:R-:W-:Y:S01]  /*10a0*/  IMAD.HI R19, R19, 0x2, RZ ;  /* 0x0000000213137827 */ /* 0x000fe200078e02ff */
[----:B------:R-:W-:Y:S01]  /*10b0*/  IADD3 R158, P2, P3, R17, c[0x0][0x170], R16 ;  /* 0x00005c00119e7a10 */ /* 0x000fe20007b5e010 */
[----:B------:R-:W-:Y:S01]  /*10c0*/  CS2R R94, SRZ ;  /* 0x00000000005e7805 */ /* 0x000fe2000001ff00 */
[----:B------:R-:W-:Y:S01]  /*10d0*/  SHF.R.U32.HI R17, RZ, 0x6, R0 ;  /* 0x00000006ff117819 */ /* 0x000fe20000011600 */
[----:B------:R-:W-:Y:S01]  /*10e0*/  CS2R R128, SRZ ;  /* 0x0000000000807805 */ /* 0x000fe2000001ff00 */
[C---:B------:R-:W-:Y:S01]  /*10f0*/  LEA R16, R30.reuse, R15, 0x2 ;  /* 0x0000000f1e107211 */ /* 0x040fe200078e10ff */
[----:B------:R-:W-:Y:S01]  /*1100*/  CS2R R130, SRZ ;  /* 0x0000000000827805 */ /* 0x000fe2000001ff00 */
[----:B------:R-:W-:Y:S01]  /*1110*/  SGXT.U32 R5, R17, 0x1 ;  /* 0x000000011105781a */ /* 0x000fe20000000000 */
[----:B------:R-:W-:Y:S01]  /*1120*/  CS2R R84, SRZ ;  /* 0x0000000000547805 */ /* 0x000fe2000001ff00 */
[----:B------:R-:W-:Y:S01]  /*1130*/  LEA R17, R30, R16, 0x2 ;  /* 0x000000101e117211 */ /* 0x000fe200078e10ff */
[----:B------:R-:W-:Y:S01]  /*1140*/  CS2R R86, SRZ ;  /* 0x0000000000567805 */ /* 0x000fe2000001ff00 */
[----:B------:R-:W-:Y:S01]  /*1150*/  IADD3.X R28, R6, c[0x0][0x16c], R7, P0, P1 ;  /* 0x00005b00061c7a10 */ /* 0x000fe200007e2407 */
[----:B------:R-:W-:Y:S01]  /*1160*/  IMAD R20, R5, c[0x0][0x1b8], RZ ;  /* 0x00006e0005147a24 */ /* 0x000fe200078e02ff */
[----:B------:R-:W-:-:S02]  /*1170*/  LEA R5, R30, R17, 0x2 ;  /* 0x000000111e057211 */ /* 0x000fc400078e10ff */
[-C--:B------:R-:W-:Y:S02]  /*1180*/  LEA R226, P0, R14, R196.reuse, 0x1 ;  /* 0x000000c40ee27211 */ /* 0x080fe400078008ff */
[C---:B------:R-:W-:Y:S02]  /*1190*/  LEA R6, R30.reuse, R5, 0x2 ;  /* 0x000000051e067211 */ /* 0x040fe400078e10ff */
[----:B------:R-:W-:Y:S02]  /*11a0*/  LEA R224, P1, R15, R196, 0x1 ;  /* 0x000000c40fe07211 */ /* 0x000fe400078208ff */
[----:B------:R-:W-:Y:S02]  /*11b0*/  LEA R7, R30, R6, 0x2 ;  /* 0x000000061e077211 */ /* 0x000fe400078e10ff */
[----:B------:R-:W-:Y:S02]  /*11c0*/  LEA.HI.X.SX32 R227, R14, R28, 0x1, P0 ;  /* 0x0000001c0ee37211 */ /* 0x000fe400000f0eff */
[----:B------:R-:W-:-:S02]  /*11d0*/  LEA R13, R30, R7, 0x2 ;  /* 0x000000071e0d7211 */ /* 0x000fc400078e10ff */
[----:B------:R-:W-:Y:S02]  /*11e0*/  LEA R222, P0, R16, R196, 0x1 ;  /* 0x000000c410de7211 */ /* 0x000fe400078008ff */
[C---:B------:R-:W-:Y:S02]  /*11f0*/  LEA R14, R30.reuse, R13, 0x2 ;  /* 0x0000000d1e0e7211 */ /* 0x040fe400078e10ff */
[----:B------:R-:W-:Y:S02]  /*1200*/  LEA.HI.X.SX32 R225, R15, R28, 0x1, P1 ;  /* 0x0000001c0fe17211 */ /* 0x000fe400008f0eff */
[----:B------:R-:W-:Y:S02]  /*1210*/  LEA R15, R30, R14, 0x2 ;  /* 0x0000000e1e0f7211 */ /* 0x000fe400078e10ff */
[----:B------:R-:W-:Y:S02]  /*1220*/  LEA R220, P1, R17, R196, 0x1 ;  /* 0x000000c411dc7211 */ /* 0x000fe400078208ff */
[----:B------:R-:W-:-:S02]  /*1230*/  LEA.HI.X.SX32 R223, R16, R28, 0x1, P0 ;  /* 0x0000001c10df7211 */ /* 0x000fc400000f0eff */
[----:B------:R-:W-:Y:S02]  /*1240*/  LEA R218, P0, R5, R196, 0x1 ;  /* 0x000000c405da7211 */ /* 0x000fe400078008ff */
[----:B------:R-:W-:Y:S02]  /*1250*/  LEA R16, R30, R15, 0x2 ;  /* 0x0000000f1e107211 */ /* 0x000fe400078e10ff */
[----:B------:R-:W-:Y:S02]  /*1260*/  MOV R32, c[0x0][0x1b8] ;  /* 0x00006e0000207a02 */ /* 0x000fe40000000f00 */
[----:B------:R-:W-:Y:S02]  /*1270*/  LEA.HI.X.SX32 R221, R17, R28, 0x1, P1 ;  /* 0x0000001c11dd7211 */ /* 0x000fe400008f0eff */
[----:B------:R-:W-:Y:S02]  /*1280*/  LEA R216, P1, R6, R196, 0x1 ;  /* 0x000000c406d87211 */ /* 0x000fe400078208ff */
[----:B------:R-:W-:-:S02]  /*1290*/  LEA.HI.X.SX32 R219, R5, R28, 0x1, P0 ;  /* 0x0000001c05db7211 */ /* 0x000fc400000f0eff */
[----:B------:R-:W-:Y:S02]  /*12a0*/  IADD3.X R26, R19, c[0x0][0x174], R18, P2, P3 ;  /* 0x00005d00131a7a10 */ /* 0x000fe400017e6412 */
[----:B------:R-:W-:Y:S02]  /*12b0*/  LEA R5, R30, R16, 0x2 ;  /* 0x000000101e057211 */ /* 0x000fe400078e10ff */
[----:B------:R-:W-:Y:S02]  /*12c0*/  LEA R18, R32, R20, 0x1 ;  /* 0x0000001420127211 */ /* 0x000fe400078e08ff */
[----:B------:R-:W-:Y:S02]  /*12d0*/  LEA.HI.X.SX32 R217, R6, R28, 0x1, P1 ;  /* 0x0000001c06d97211 */ /* 0x000fe400008f0eff */
[----:B------:R-:W-:Y:S02]  /*12e0*/  LEA R214, P0, R7, R196, 0x1 ;  /* 0x000000c407d67211 */ /* 0x000fe400078008ff */
[----:B------:R-:W-:-:S02]  /*12f0*/  LEA R6, R30, R5, 0x2 ;  /* 0x000000051e067211 */ /* 0x000fc400078e10ff */
[----:B------:R-:W-:Y:S02]  /*1300*/  LEA R19, R32, R18, 0x1 ;  /* 0x0000001220137211 */ /* 0x000fe400078e08ff */
[-C--:B------:R-:W-:Y:S02]  /*1310*/  LEA R210, P2, R14, R196.reuse, 0x1 ;  /* 0x000000c40ed27211 */ /* 0x080fe400078408ff */
[----:B------:R-:W-:Y:S02]  /*1320*/  LEA R212, P1, R13, R196, 0x1 ;  /* 0x000000c40dd47211 */ /* 0x000fe400078208ff */
[----:B------:R-:W-:Y:S02]  /*1330*/  LEA.HI.X.SX32 R215, R7, R28, 0x1, P0 ;  /* 0x0000001c07d77211 */ /* 0x000fe400000f0eff */
[----:B------:R-:W-:Y:S02]  /*1340*/  IADD3 R12, R12, R21, RZ ;  /* 0x000000150c0c7210 */ /* 0x000fe40007ffe0ff */
[----:B------:R-:W-:-:S02]  /*1350*/  LEA R7, R30, R6, 0x2 ;  /* 0x000000061e077211 */ /* 0x000fc400078e10ff */
[----:B------:R-:W-:Y:S02]  /*1360*/  LEA R21, R32, R19, 0x1 ;  /* 0x0000001320157211 */ /* 0x000fe400078e08ff */
[-C--:B------:R-:W-:Y:S02]  /*1370*/  LEA.HI.X.SX32 R211, R14, R28.reuse, 0x1, P2 ;  /* 0x0000001c0ed37211 */ /* 0x080fe400010f0eff */
[----:B------:R-:W-:Y:S02]  /*1380*/  LEA.HI.X.SX32 R213, R13, R28, 0x1, P1 ;  /* 0x0000001c0dd57211 */ /* 0x000fe400008f0eff */
[----:B------:R-:W-:Y:S02]  /*1390*/  LEA R204, P2, R5, R196, 0x1 ;  /* 0x000000c405cc7211 */ /* 0x000fe400078408ff */
[----:B------:R-:W-:Y:S02]  /*13a0*/  LEA R13, R30, R7, 0x2 ;  /* 0x000000071e0d7211 */ /* 0x000fe400078e10ff */
[----:B------:R-:W-:-:S02]  /*13b0*/  LEA R22, R32, R21, 0x1 ;  /* 0x0000001520167211 */ /* 0x000fc400078e08ff */
[-C--:B------:R-:W-:Y:S02]  /*13c0*/  LEA R208, P0, R15, R196.reuse, 0x1 ;  /* 0x000000c40fd07211 */ /* 0x080fe400078008ff */
[----:B------:R-:W-:Y:S02]  /*13d0*/  LEA R206, P1, R16, R196, 0x1 ;  /* 0x000000c410ce7211 */ /* 0x000fe400078208ff */
[----:B------:R-:W-:Y:S02]  /*13e0*/  LEA.HI.X.SX32 R205, R5, R28, 0x1, P2 ;  /* 0x0000001c05cd7211 */ /* 0x000fe400010f0eff */
[----:B------:R-:W-:Y:S02]  /*13f0*/  LEA R5, R30, R13, 0x2 ;  /* 0x0000000d1e057211 */ /* 0x000fe400078e10ff */
[----:B------:R-:W-:Y:S02]  /*1400*/  LEA R17, R32, R22, 0x1 ;  /* 0x0000001620117211 */ /* 0x000fe400078e08ff */
[----:B------:R-:W-:-:S02]  /*1410*/  LEA.HI.X.SX32 R209, R15, R28, 0x1, P0 ;  /* 0x0000001c0fd17211 */ /* 0x000fc400000f0eff */
[----:B------:R-:W-:Y:S01]  /*1420*/  LEA.HI.X.SX32 R207, R16, R28, 0x1, P1 ;  /* 0x0000001c10cf7211 */ /* 0x000fe200008f0eff */
[----:B------:R-:W-:Y:S01]  /*1430*/  IMAD R16, R24, 0x90, RZ ;  /* 0x0000009018107824 */ /* 0x000fe200078e02ff */
[-C--:B------:R-:W-:Y:S02]  /*1440*/  LEA R202, P0, R6, R196.reuse, 0x1 ;  /* 0x000000c406ca7211 */ /* 0x080fe400078008ff */
[-C--:B------:R-:W-:Y:S02]  /*1450*/  LEA R200, P1, R7, R196.reuse, 0x1 ;  /* 0x000000c407c87211 */ /* 0x080fe400078208ff */
[-C--:B------:R-:W-:Y:S02]  /*1460*/  LEA R198, P2, R13, R196.reuse, 0x1 ;  /* 0x000000c40dc67211 */ /* 0x080fe400078408ff */
[----:B------:R-:W-:Y:S02]  /*1470*/  LEA R196, P3, R5, R196, 0x1 ;  /* 0x000000c405c47211 */ /* 0x000fe400078608ff */
[----:B------:R-:W-:-:S02]  /*1480*/  LEA R23, R32, R17, 0x1 ;  /* 0x0000001120177211 */ /* 0x000fc400078e08ff */
[-C--:B------:R-:W-:Y:S02]  /*1490*/  LEA.HI.X.SX32 R197, R5, R28.reuse, 0x1, P3 ;  /* 0x0000001c05c57211 */ /* 0x080fe400018f0eff */
[----:B------:R-:W-:Y:S02]  /*14a0*/  LEA R5, R32, R23, 0x1 ;  /* 0x0000001720057211 */ /* 0x000fe400078e08ff */
[-C--:B------:R-:W-:Y:S02]  /*14b0*/  LEA.HI.X.SX32 R203, R6, R28.reuse, 0x1, P0 ;  /* 0x0000001c06cb7211 */ /* 0x080fe400000f0eff */
[C---:B------:R-:W-:Y:S02]  /*14c0*/  LEA R6, R32.reuse, R5, 0x1 ;  /* 0x0000000520067211 */ /* 0x040fe400078e08ff */
[----:B------:R-:W-:Y:S02]  /*14d0*/  LEA.HI.X.SX32 R201, R7, R28, 0x1, P1 ;  /* 0x0000001c07c97211 */ /* 0x000fe400008f0eff */
[----:B------:R-:W-:-:S02]  /*14e0*/  LEA R7, R32, R6, 0x1 ;  /* 0x0000000620077211 */ /* 0x000fc400078e08ff */
[----:B------:R-:W-:Y:S02]  /*14f0*/  LEA R192, P1, R18, R158, 0x1 ;  /* 0x0000009e12c07211 */ /* 0x000fe400078208ff */
[----:B------:R-:W-:Y:S02]  /*1500*/  LEA.HI.X.SX32 R199, R13, R28, 0x1, P2 ;  /* 0x0000001c0dc77211 */ /* 0x000fe400010f0eff */
[-C--:B------:R-:W-:Y:S02]  /*1510*/  LEA R190, P2, R19, R158.reuse, 0x1 ;  /* 0x0000009e13be7211 */ /* 0x080fe400078408ff */
[----:B------:R-:W-:Y:S02]  /*1520*/  LEA R13, R32, R7, 0x1 ;  /* 0x00000007200d7211 */ /* 0x000fe400078e08ff */
[----:B------:R-:W-:Y:S02]  /*1530*/  LEA R194, P0, R20, R158, 0x1 ;  /* 0x0000009e14c27211 */ /* 0x000fe400078008ff */
[----:B------:R-:W-:-:S02]  /*1540*/  LEA.HI.X.SX32 R193, R18, R26, 0x1, P1 ;  /* 0x0000001a12c17211 */ /* 0x000fc400008f0eff */
[----:B------:R-:W-:Y:S02]  /*1550*/  LEA R184, P1, R22, R158, 0x1 ;  /* 0x0000009e16b87211 */ /* 0x000fe400078208ff */
[-C--:B------:R-:W-:Y:S02]  /*1560*/  LEA.HI.X.SX32 R191, R19, R26.reuse, 0x1, P2 ;  /* 0x0000001a13bf7211 */ /* 0x080fe400010f0eff */
[----:B------:R-:W-:Y:S02]  /*1570*/  LEA R14, R32, R13, 0x1 ;  /* 0x0000000d200e7211 */ /* 0x000fe400078e08ff */
[----:B------:R-:W-:Y:S02]  /*1580*/  LEA.HI.X.SX32 R195, R20, R26, 0x1, P0 ;  /* 0x0000001a14c37211 */ /* 0x000fe400000f0eff */
[-C--:B------:R-:W-:Y:S02]  /*1590*/  LEA R182, P2, R17, R158.reuse, 0x1 ;  /* 0x0000009e11b67211 */ /* 0x080fe400078408ff */
[----:B------:R-:W-:-:S02]  /*15a0*/  LEA R188, P0, R21, R158, 0x1 ;  /* 0x0000009e15bc7211 */ /* 0x000fc400078008ff */
[----:B------:R-:W-:Y:S02]  /*15b0*/  LEA.HI.X.SX32 R185, R22, R26, 0x1, P1 ;  /* 0x0000001a16b97211 */ /* 0x000fe400008f0eff */
[----:B------:R-:W-:Y:S02]  /*15c0*/  LEA R178, P1, R5, R158, 0x1 ;  /* 0x0000009e05b27211 */ /* 0x000fe400078208ff */
[----:B------:R-:W-:Y:S02]  /*15d0*/  LEA R15, R32, R14, 0x1 ;  /* 0x0000000e200f7211 */ /* 0x000fe400078e08ff */
[-C--:B------:R-:W-:Y:S02]  /*15e0*/  LEA.HI.X.SX32 R183, R17, R26.reuse, 0x1, P2 ;  /* 0x0000001a11b77211 */ /* 0x080fe400010f0eff */
[----:B------:R-:W-:Y:S02]  /*15f0*/  LEA.HI.X.SX32 R189, R21, R26, 0x1, P0 ;  /* 0x0000001a15bd7211 */ /* 0x000fe400000f0eff */
[----:B------:R-:W-:-:S02]  /*1600*/  LEA R176, P2, R6, R158, 0x1 ;  /* 0x0000009e06b07211 */ /* 0x000fc400078408ff */
[----:B------:R-:W-:Y:S02]  /*1610*/  LEA R180, P0, R23, R158, 0x1 ;  /* 0x0000009e17b47211 */ /* 0x000fe400078008ff */
[-C--:B------:R-:W-:Y:S02]  /*1620*/  LEA.HI.X.SX32 R179, R5, R26.reuse, 0x1, P1 ;  /* 0x0000001a05b37211 */ /* 0x080fe400008f0eff */
[----:B------:R-:W-:Y:S02]  /*1630*/  LEA R5, R32, R15, 0x1 ;  /* 0x0000000f20057211 */ /* 0x000fe400078e08ff */
[-C--:B------:R-:W-:Y:S02]  /*1640*/  LEA.HI.X.SX32 R177, R6, R26.reuse, 0x1, P2 ;  /* 0x0000001a06b17211 */ /* 0x080fe400010f0eff */
[----:B------:R-:W-:Y:S02]  /*1650*/  LEA.HI.X.SX32 R181, R23, R26, 0x1, P0 ;  /* 0x0000001a17b57211 */ /* 0x000fe400000f0eff */
[----:B------:R-:W-:-:S02]  /*1660*/  LEA R166, P2, R14, R158, 0x1 ;  /* 0x0000009e0ea67211 */ /* 0x000fc400078408ff */
[-C--:B------:R-:W-:Y:S02]  /*1670*/  LEA R174, P0, R7, R158.reuse, 0x1 ;  /* 0x0000009e07ae7211 */ /* 0x080fe400078008ff */
[----:B------:R-:W-:Y:S02]  /*1680*/  LEA R170, P1, R13, R158, 0x1 ;  /* 0x0000009e0daa7211 */ /* 0x000fe400078208ff */
[----:B------:R-:W-:Y:S02]  /*1690*/  LEA R6, R32, R5, 0x1 ;  /* 0x0000000520067211 */ /* 0x000fe400078e08ff */
[-C--:B------:R-:W-:Y:S02]  /*16a0*/  LEA.HI.X.SX32 R167, R14, R26.reuse, 0x1, P2 ;  /* 0x0000001a0ea77211 */ /* 0x080fe400010f0eff */
[-C--:B------:R-:W-:Y:S02]  /*16b0*/  LEA.HI.X.SX32 R175, R7, R26.reuse, 0x1, P0 ;  /* 0x0000001a07af7211 */ /* 0x080fe400000f0eff */
[----:B------:R-:W-:-:S02]  /*16c0*/  LEA.HI.X.SX32 R171, R13, R26, 0x1, P1 ;  /* 0x0000001a0dab7211 */ /* 0x000fc400008f0eff */
[----:B------:R-:W-:Y:S02]  /*16d0*/  LEA R160, P2, R6, R158, 0x1 ;  /* 0x0000009e06a07211 */ /* 0x000fe400078408ff */
[----:B------:R-:W-:Y:S02]  /*16e0*/  LEA R7, R32, R6, 0x1 ;  /* 0x0000000620077211 */ /* 0x000fe400078e08ff */
[----:B------:R-:W-:Y:S02]  /*16f0*/  LOP3.LUT R13, R10, 0x30, RZ, 0xc0, !PT ;  /* 0x000000300a0d7812 */ /* 0x000fe400078ec0ff */
[-C--:B------:R-:W-:Y:S02]  /*1700*/  LEA R164, P0, R15, R158.reuse, 0x1 ;  /* 0x0000009e0fa47211 */ /* 0x080fe400078008ff */
[----:B------:R-:W-:Y:S02]  /*1710*/  LEA R162, P1, R5, R158, 0x1 ;  /* 0x0000009e05a27211 */ /* 0x000fe400078208ff */
[----:B------:R-:W-:-:S02]  /*1720*/  LEA.HI.X.SX32 R161, R6, R26, 0x1, P2 ;  /* 0x0000001a06a17211 */ /* 0x000fc400010f0eff */
[----:B------:R-:W-:Y:S02]  /*1730*/  LEA R158, P3, R7, R158, 0x1 ;  /* 0x0000009e079e7211 */ /* 0x000fe400078608ff */
[----:B------:R-:W-:Y:S02]  /*1740*/  LEA R6, R24, R13, 0x6 ;  /* 0x0000000d18067211 */ /* 0x000fe400078e30ff */
[----:B------:R-:W-:Y:S02]  /*1750*/  LOP3.LUT R16, R16, 0x30, R9, 0x78, !PT ;  /* 0x0000003010107812 */ /* 0x000fe400078e7809 */
[-C--:B------:R-:W-:Y:S02]  /*1760*/  LEA.HI.X.SX32 R165, R15, R26.reuse, 0x1, P0 ;  /* 0x0000001a0fa57211 */ /* 0x080fe400000f0eff */
[-C--:B------:R-:W-:Y:S02]  /*1770*/  LEA.HI.X.SX32 R163, R5, R26.reuse, 0x1, P1 ;  /* 0x0000001a05a37211 */ /* 0x080fe400008f0eff */
[----:B------:R-:W-:-:S02]  /*1780*/  LEA.HI.X.SX32 R159, R7, R26, 0x1, P3 ;  /* 0x0000001a079f7211 */ /* 0x000fc400018f0eff */
[----:B------:R-:W-:Y:S02]  /*1790*/  LOP3.LUT R15, R6, 0x30, R9, 0x78, !PT ;  /* 0x00000030060f7812 */ /* 0x000fe400078e7809 */
[----:B------:R-:W-:Y:S02]  /*17a0*/  MOV R156, 0xff800000 ;  /* 0xff800000009c7802 */ /* 0x000fe40000000f00 */
[----:B------:R-:W-:Y:S02]  /*17b0*/  MOV R23, 0x3f800000 ;  /* 0x3f80000000177802 */ /* 0x000fe40000000f00 */
[----:B------:R-:W-:Y:S02]  /*17c0*/  MOV R14, RZ ;  /* 0x000000ff000e7202 */ /* 0x000fe40000000f00 */
[----:B------:R-:W-:Y:S02]  /*17d0*/  MOV R7, RZ ;  /* 0x000000ff00077202 */ /* 0x000fe40000000f00 */
[----:B------:R-:W-:-:S02]  /*17e0*/  MOV R5, RZ ;  /* 0x000000ff00057202 */ /* 0x000fc40000000f00 */
[----:B------:R-:W-:Y:S02]  /*17f0*/  MOV R22, 0x3f800000 ;  /* 0x3f80000000167802 */ /* 0x000fe40000000f00 */
[----:B------:R-:W-:Y:S02]  /*1800*/  MOV R21, 0x3f800000 ;  /* 0x3f80000000157802 */ /* 0x000fe40000000f00 */
[----:B------:R-:W-:Y:S02]  /*1810*/  MOV R20, 0x3f800000 ;  /* 0x3f80000000147802 */ /* 0x000fe40000000f00 */
[----:B------:R-:W-:Y:S02]  /*1820*/  MOV R186, 0xff800000 ;  /* 0xff80000000ba7802 */ /* 0x000fe40000000f00 */
[----:B------:R-:W-:Y:S02]  /*1830*/  MOV R172, 0xff800000 ;  /* 0xff80000000ac7802 */ /* 0x000fe40000000f00 */
[----:B------:R-:W-:-:S02]  /*1840*/  MOV R168, 0xff800000 ;  /* 0xff80000000a87802 */ /* 0x000fc40000000f00 */
[C---:B------:R-:W-:Y:S02]  /*1850*/  LOP3.LUT R17, R11.reuse, 0x20, RZ, 0x3c, !PT ;  /* 0x000000200b117812 */ /* 0x040fe400078e3cff */
[C---:B------:R-:W-:Y:S02]  /*1860*/  LOP3.LUT R18, R11.reuse, 0x40, RZ, 0x3c, !PT ;  /* 0x000000400b127812 */ /* 0x040fe400078e3cff */
[----:B------:R-:W-:Y:S02]  /*1870*/  LOP3.LUT R19, R11, 0x60, RZ, 0x3c, !PT ;  /* 0x000000600b137812 */ /* 0x000fe400078e3cff */
[----:B------:R-:W-:Y:S02]  /*1880*/  LOP3.LUT R6, R16, 0x40, RZ, 0x3c, !PT ;  /* 0x0000004010067812 */ /* 0x000fe400078e3cff */
.L_x_1:
[----:B------:R-:W-:-:S04]  /*1890*/  IMAD.WIDE R24, R14, 0x2, R226 ;  /* 0x000000020e187825 */ /* 0x000fc800078e02e2 */
[C---:B------:R-:W-:Y:S01]  /*18a0*/  IMAD.WIDE R32, R14.reuse, 0x2, R218 ;  /* 0x000000020e207825 */ /* 0x040fe200078e02da */
[----:B------:R0:W2:Y:S03]  /*18b0*/  LDG.E.U16 R44, [R24.64] ;  /* 0x00000004182c7981 */ /* 0x0000a6000c1e1500 */
[C---:B------:R-:W-:Y:S01]  /*18c0*/  IMAD.WIDE R34, R14.reuse, 0x2, R216 ;  /* 0x000000020e227825 */ /* 0x040fe200078e02d8 */
[----:B------:R1:W3:Y:S03]  /*18d0*/  LDG.E.U16 R52, [R32.64] ;  /* 0x0000000420347981 */ /* 0x0002e6000c1e1500 */
[C---:B------:R-:W-:Y:S01]  /*18e0*/  IMAD.WIDE R26, R14.reuse, 0x2, R224 ;  /* 0x000000020e1a7825 */ /* 0x040fe200078e02e0 */
[----:B------:R4:W5:Y:S03]  /*18f0*/  LDG.E.U16 R54, [R34.64] ;  /* 0x0000000422367981 */ /* 0x000966000c1e1500 */
[C---:B------:R-:W-:Y:S01]  /*1900*/  IMAD.WIDE R28, R14.reuse, 0x2, R222 ;  /* 0x000000020e1c7825 */ /* 0x040fe200078e02de */
[----:B------:R1:W5:Y:S03]  /*1910*/  LDG.E.U16 R46, [R26.64] ;  /* 0x000000041a2e7981 */ /* 0x000366000c1e1500 */
[C---:B------:R-:W-:Y:S01]  /*1920*/  IMAD.WIDE R30, R14.reuse, 0x2, R220 ;  /* 0x000000020e1e7825 */ /* 0x040fe200078e02dc */
[----:B------:R1:W5:Y:S03]  /*1930*/  LDG.E.U16 R48, [R28.64] ;  /* 0x000000041c307981 */ /* 0x000366000c1e1500 */
[C---:B0-----:R-:W-:Y:S01]  /*1940*/  IMAD.WIDE R24, R14.reuse, 0x2, R214 ;  /* 0x000000020e187825 */ /* 0x041fe200078e02d6 */
[----:B------:R0:W5:Y:S03]  /*1950*/  LDG.E.U16 R50, [R30.64] ;  /* 0x000000041e327981 */ /* 0x000166000c1e1500 */
[----:B------:R-:W-:-:S02]  /*1960*/  IMAD.WIDE R36, R14, 0x2, R210 ;  /* 0x000000020e247825 */ /* 0x000fc400078e02d2 */
[----:B------:R-:W5:Y:S02]  /*1970*/  LDG.E.U16 R24, [R24.64] ;  /* 0x0000000418187981 */ /* 0x000f64000c1e1500 */
[C---:B------:R-:W-:Y:S02]  /*1980*/  IMAD.WIDE R38, R14.reuse, 0x2, R206 ;  /* 0x000000020e267825 */ /* 0x040fe400078e02ce */
[----:B------:R-:W5:Y:S02]  /*1990*/  LDG.E.U16 R36, [R36.64] ;  /* 0x0000000424247981 */ /* 0x000f64000c1e1500 */
[C---:B------:R-:W-:Y:S02]  /*19a0*/  IMAD.WIDE R40, R14.reuse, 0x2, R202 ;  /* 0x000000020e287825 */ /* 0x040fe400078e02ca */
[----:B------:R-:W5:Y:S02]  /*19b0*/  LDG.E.U16 R38, [R38.64] ;  /* 0x0000000426267981 */ /* 0x000f64000c1e1500 */
[----:B------:R-:W-:-:S02]  /*19c0*/  IMAD.WIDE R42, R14, 0x2, R198 ;  /* 0x000000020e2a7825 */ /* 0x000fc400078e02c6 */
[----:B------:R-:W5:Y:S02]  /*19d0*/  LDG.E.U16 R40, [R40.64] ;  /* 0x0000000428287981 */ /* 0x000f64000c1e1500 */
[C---:B-1----:R-:W-:Y:S02]  /*19e0*/  IMAD.WIDE R32, R14.reuse, 0x2, R200 ;  /* 0x000000020e207825 */ /* 0x042fe400078e02c8 */
[----:B------:R-:W5:Y:S02]  /*19f0*/  LDG.E.U16 R42, [R42.64] ;  /* 0x000000042a2a7981 */ /* 0x000f64000c1e1500 */
[C---:B----4-:R-:W-:Y:S02]  /*1a00*/  IMAD.WIDE R34, R14.reuse, 0x2, R196 ;  /* 0x000000020e227825 */ /* 0x050fe400078e02c4 */
[----:B------:R-:W4:Y:S02]  /*1a10*/  LDG.E.U16 R32, [R32.64] ;  /* 0x0000000420207981 */ /* 0x000f24000c1e1500 */
[----:B------:R-:W-:-:S02]  /*1a20*/  IMAD.WIDE R26, R14, 0x2, R212 ;  /* 0x000000020e1a7825 */ /* 0x000fc400078e02d4 */
[----:B------:R-:W4:Y:S02]  /*1a30*/  LDG.E.U16 R34, [R34.64] ;  /* 0x0000000422227981 */ /* 0x000f24000c1e1500 */
[C---:B------:R-:W-:Y:S02]  /*1a40*/  IMAD.WIDE R28, R14.reuse, 0x2, R208 ;  /* 0x000000020e1c7825 */ /* 0x040fe400078e02d0 */
[----:B------:R-:W4:Y:S02]  /*1a50*/  LDG.E.U16 R56, [R26.64] ;  /* 0x000000041a387981 */ /* 0x000f24000c1e1500 */
[----:B0-----:R-:W-:Y:S02]  /*1a60*/  IMAD.WIDE R30, R14, 0x2, R204 ;  /* 0x000000020e1e7825 */ /* 0x001fe400078e02cc */
[----:B------:R-:W4:Y:S04]  /*1a70*/  LDG.E.U16 R60, [R28.64] ;  /* 0x000000041c3c7981 */ /* 0x000f28000c1e1500 */
[----:B------:R-:W4:Y:S04]  /*1a80*/  LDG.E.U16 R62, [R30.64] ;  /* 0x000000041e3e7981 */ /* 0x000f28000c1e1500 */
[----:B------:R-:W-:Y:S01]  /*1a90*/  BAR.SYNC.DEFER_BLOCKING 0x0 ;  /* 0x0000000000007b1d */ /* 0x000fe20000010000 */
[----:B------:R-:W-:-:S04]  /*1aa0*/  IMAD.WIDE R250, R7, 0x2, R194 ;  /* 0x0000000207fa7825 */ /* 0x000fc800078e02c2 */
[----:B------:R-:W-:-:S04]  /*1ab0*/  IMAD.WIDE R246, R7, 0x2, R184 ;  /* 0x0000000207f67825 */ /* 0x000fc800078e02b8 */
[----:B------:R-:W-:-:S04]  /*1ac0*/  IMAD.WIDE R242, R7, 0x2, R176 ;  /* 0x0000000207f27825 */ /* 0x000fc800078e02b0 */
[----:B------:R-:W-:-:S04]  /*1ad0*/  IMAD.WIDE R240, R7, 0x2, R164 ;  /* 0x0000000207f07825 */ /* 0x000fc800078e02a4 */
[----:B------:R-:W-:-:S04]  /*1ae0*/  IMAD.WIDE R248, R7, 0x2, R192 ;  /* 0x0000000207f87825 */ /* 0x000fc800078e02c0 */
[----:B------:R-:W-:-:S04]  /*1af0*/  IMAD.WIDE R244, R7, 0x2, R182 ;  /* 0x0000000207f47825 */ /* 0x000fc800078e02b6 */
[----:B------:R-:W-:-:S04]  /*1b00*/  IMAD.WIDE R238, R7, 0x2, R174 ;  /* 0x0000000207ee7825 */ /* 0x000fc800078e02ae */
[C---:B------:R-:W-:Y:S01]  /*1b10*/  IMAD.WIDE R236, R7.reuse, 0x2, R162 ;  /* 0x0000000207ec7825 */ /* 0x040fe200078e02a2 */
[----:B--2---:R-:W-:Y:S04]  /*1b20*/  STS.U16 [R11+0x2000], R44 ;  /* 0x0020002c0b007388 */ /* 0x004fe80000000400 */
[----:B---3--:R-:W-:Y:S04]  /*1b30*/  STS.U16 [R11+0x2400], R52 ;  /* 0x002400340b007388 */ /* 0x008fe80000000400 */
[----:B-----5:R-:W-:Y:S04]  /*1b40*/  STS.U16 [R11+0x2200], R48 ;  /* 0x002200300b007388 */ /* 0x020fe80000000400 */
[----:B------:R-:W-:Y:S04]  /*1b50*/  STS.U16 [R11+0x2600], R24 ;  /* 0x002600180b007388 */ /* 0x000fe80000000400 */
[----:B------:R-:W-:Y:S04]  /*1b60*/  STS.U16 [R11+0x2800], R36 ;  /* 0x002800240b007388 */ /* 0x000fe80000000400 */
[----:B------:R-:W-:Y:S04]  /*1b70*/  STS.U16 [R11+0x2a00], R38 ;  /* 0x002a00260b007388 */ /* 0x000fe80000000400 */
[----:B------:R-:W-:Y:S04]  /*1b80*/  STS.U16 [R11+0x2c00], R40 ;  /* 0x002c00280b007388 */ /* 0x000fe80000000400 */
[----:B------:R-:W-:Y:S04]  /*1b90*/  STS.U16 [R11+0x2e00], R42 ;  /* 0x002e002a0b007388 */ /* 0x000fe80000000400 */
[----:B------:R-:W-:Y:S04]  /*1ba0*/  STS.U16 [R17+0x2100], R46 ;  /* 0x0021002e11007388 */ /* 0x000fe80000000400 */
[----:B------:R-:W-:Y:S04]  /*1bb0*/  STS.U16 [R17+0x2300], R50 ;  /* 0x0023003211007388 */ /* 0x000fe80000000400 */
[----:B------:R-:W-:Y:S04]  /*1bc0*/  STS.U16 [R17+0x2500], R54 ;  /* 0x0025003611007388 */ /* 0x000fe80000000400 */
[----:B----4-:R-:W-:Y:S04]  /*1bd0*/  STS.U16 [R17+0x2700], R56 ;  /* 0x0027003811007388 */ /* 0x010fe80000000400 */
[----:B------:R-:W-:Y:S04]  /*1be0*/  STS.U16 [R17+0x2900], R60 ;  /* 0x0029003c11007388 */ /* 0x000fe80000000400 */
[----:B------:R-:W-:Y:S04]  /*1bf0*/  STS.U16 [R17+0x2b00], R62 ;  /* 0x002b003e11007388 */ /* 0x000fe80000000400 */
[----:B------:R-:W-:Y:S04]  /*1c00*/  STS.U16 [R17+0x2d00], R32 ;  /* 0x002d002011007388 */ /* 0x000fe80000000400 */
[----:B------:R-:W-:Y:S04]  /*1c10*/  STS.U16 [R17+0x2f00], R34 ;  /* 0x002f002211007388 */ /* 0x000fe80000000400 */
[----:B------:R-:W-:Y:S06]  /*1c20*/  BAR.SYNC.DEFER_BLOCKING 0x0 ;  /* 0x0000000000007b1d */ /* 0x000fec0000010000 */
[----:B------:R-:W-:Y:S04]  /*1c30*/  LDSM.16.MT88.4 R24, [R12] ;  /* 0x000000000c18783b */ /* 0x000fe80000004200 */
[----:B------:R-:W0:Y:S04]  /*1c40*/  LDSM.16.M88.4 R116, [R15+0x2000] ;  /* 0x002000000f74783b */ /* 0x000e280000000200 */
[----:B------:R-:W1:Y:S04]  /*1c50*/  LDSM.16.M88.4 R28, [R15+0x2200] ;  /* 0x002200000f1c783b */ /* 0x000e680000000200 */
[----:B------:R-:W2:Y:S04]  /*1c60*/  LDSM.16.M88.4 R76, [R15+0x2400] ;  /* 0x002400000f4c783b */ /* 0x000ea80000000200 */
[----:B------:R-:W3:Y:S04]  /*1c70*/  LDSM.16.M88.4 R72, [R15+0x2600] ;  /* 0x002600000f48783b */ /* 0x000ee80000000200 */
[----:B------:R-:W4:Y:S04]  /*1c80*/  LDSM.16.MT88.4 R104, [R12+0x1000] ;  /* 0x001000000c68783b */ /* 0x000f280000004200 */
[----:B------:R-:W3:Y:S04]  /*1c90*/  LDSM.16.M88.4 R56, [R15+0x2800] ;  /* 0x002800000f38783b */ /* 0x000ee80000000200 */
[----:B------:R-:W3:Y:S04]  /*1ca0*/  LDSM.16.M88.4 R68, [R15+0x2a00] ;  /* 0x002a00000f44783b */ /* 0x000ee80000000200 */
[----:B------:R-:W4:Y:S04]  /*1cb0*/  LDSM.16.M88.4 R64, [R15+0x2c00] ;  /* 0x002c00000f40783b */ /* 0x000f280000000200 */
[----:B------:R-:W4:Y:S01]  /*1cc0*/  LDSM.16.M88.4 R60, [R15+0x2e00] ;  /* 0x002e00000f3c783b */ /* 0x000f220000000200 */
[----:B------:R-:W-:-:S03]  /*1cd0*/  IMAD.WIDE R234, R7, 0x2, R188 ;  /* 0x0000000207ea7825 */ /* 0x000fc600078e02bc */
[----:B------:R-:W5:Y:S01]  /*1ce0*/  LDG.E.U16 R250, [R250.64] ;  /* 0x00000004fafa7981 */ /* 0x000f62000c1e1500 */
[C---:B0-----:R-:W-:Y:S01]  /*1cf0*/  HMMA.16816.F32.BF16 R52, R24.reuse, R116, RZ ;  /* 0x000000741834723c */ /* 0x041fe200000418ff */
[C---:B------:R-:W-:Y:S02]  /*1d00*/  IMAD.WIDE R108, R7.reuse, 0x2, R170 ;  /* 0x00000002076c7825 */ /* 0x040fe400078e02aa */
[----:B------:R-:W5:Y:S02]  /*1d10*/  LDG.E.U16 R246, [R246.64] ;  /* 0x00000004f6f67981 */ /* 0x000f64000c1e1500 */
[----:B------:R-:W-:Y:S02]  /*1d20*/  IMAD.WIDE R110, R7, 0x2, R160 ;  /* 0x00000002076e7825 */ /* 0x000fe400078e02a0 */
[----:B------:R-:W5:Y:S01]  /*1d30*/  LDG.E.U16 R242, [R242.64] ;  /* 0x00000004f2f27981 */ /* 0x000f62000c1e1500 */
[C---:B-1----:R-:W-:Y:S03]  /*1d40*/  HMMA.16816.F32.BF16 R36, R24.reuse, R28, RZ ;  /* 0x0000001c1824723c */ /* 0x042fe600000418ff */
[----:B------:R-:W5:Y:S04]  /*1d50*/  LDG.E.U16 R240, [R240.64] ;  /* 0x00000004f0f07981 */ /* 0x000f68000c1e1500 */
[----:B------:R-:W5:Y:S01]  /*1d60*/  LDG.E.U16 R248, [R248.64] ;  /* 0x00000004f8f87981 */ /* 0x000f62000c1e1500 */
[C---:B--2---:R-:W-:Y:S03]  /*1d70*/  HMMA.16816.F32.BF16 R40, R24.reuse, R76, RZ ;  /* 0x0000004c1828723c */ /* 0x044fe600000418ff */
[----:B------:R-:W2:Y:S04]  /*1d80*/  LDG.E.U16 R244, [R244.64] ;  /* 0x00000004f4f47981 */ /* 0x000ea8000c1e1500 */
[----:B------:R-:W2:Y:S01]  /*1d90*/  LDG.E.U16 R238, [R238.64] ;  /* 0x00000004eeee7981 */ /* 0x000ea2000c1e1500 */
[----:B---3--:R-:W-:Y:S03]  /*1da0*/  HMMA.16816.F32.BF16 R48, R24, R72, RZ ;  /* 0x000000481830723c */ /* 0x008fe600000418ff */
[----:B------:R-:W3:Y:S04]  /*1db0*/  LDG.E.U16 R236, [R236.64] ;  /* 0x00000004ecec7981 */ /* 0x000ee8000c1e1500 */
[----:B------:R0:W2:Y:S01]  /*1dc0*/  LDG.E.U16 R229, [R108.64] ;  /* 0x000000046ce57981 */ /* 0x0000a2000c1e1500 */
[----:B----4-:R-:W-:Y:S03]  /*1dd0*/  HMMA.16816.F32.BF16 R52, R104, R118, R52 ;  /* 0x000000766834723c */ /* 0x010fe60000041834 */
[----:B------:R1:W4:Y:S04]  /*1de0*/  LDG.E.U16 R187, [R110.64] ;  /* 0x000000046ebb7981 */ /* 0x000328000c1e1500 */
[----:B------:R-:W2:Y:S01]  /*1df0*/  LDG.E.U16 R234, [R234.64] ;  /* 0x00000004eaea7981 */ /* 0x000ea2000c1e1500 */
[----:B------:R-:W-:Y:S03]  /*1e00*/  HMMA.16816.F32.BF16 R44, R24, R56, RZ ;  /* 0x00000038182c723c */ /* 0x000fe600000418ff */
[----:B------:R-:W-:Y:S04]  /*1e10*/  LDSM.16.MT88.4 R152, [R12+0x80] ;  /* 0x000080000c98783b */ /* 0x000fe80000004200 */
[----:B------:R-:W-:Y:S01]  /*1e20*/  LDSM.16.MT88.4 R140, [R12+0x1080] ;  /* 0x001080000c8c783b */ /* 0x000fe20000004200 */
[----:B------:R-:W-:Y:S08]  /*1e30*/  HMMA.16816.F32.BF16 R36, R104, R30, R36 ;  /* 0x0000001e6824723c */ /* 0x000ff00000041824 */
[----:B------:R-:W-:Y:S08]  /*1e40*/  HMMA.16816.F32.BF16 R32, R24, R68, RZ ;  /* 0x000000441820723c */ /* 0x000ff000000418ff */
[----:B------:R-:W-:Y:S01]  /*1e50*/  HMMA.16816.F32.BF16 R40, R104, R78, R40 ;  /* 0x0000004e6828723c */ /* 0x000fe20000041828 */
[----:B------:R-:W-:-:S02]  /*1e60*/  FMUL R13, R52, c[0x0][0x188] ;  /* 0x00006200340d7a20 */ /* 0x000fc40000400000 */
[----:B------:R-:W-:-:S05]  /*1e70*/  FMUL R96, R53, c[0x0][0x188] ;  /* 0x0000620035607a20 */ /* 0x000fca0000400000 */
[----:B------:R-:W-:Y:S08]  /*1e80*/  HMMA.16816.F32.BF16 R80, R24, R64, RZ ;  /* 0x000000401850723c */ /* 0x000ff000000418ff */
[----:B------:R-:W-:Y:S01]  /*1e90*/  HMMA.16816.F32.BF16 R48, R104, R74, R48 ;  /* 0x0000004a6830723c */ /* 0x000fe20000041830 */
[----:B------:R-:W-:Y:S01]  /*1ea0*/  FMUL R97, R36, c[0x0][0x188] ;  /* 0x0000620024617a20 */ /* 0x000fe20000400000 */
[----:B------:R-:W-:Y:S01]  /*1eb0*/  FMNMX R96, R13, R96, !PT ;  /* 0x000000600d607209 */ /* 0x000fe20007800000 */
[----:B------:R-:W-:-:S05]  /*1ec0*/  FMUL R13, R37, c[0x0][0x188] ;  /* 0x00006200250d7a20 */ /* 0x000fca0000400000 */
[----:B------:R-:W-:Y:S01]  /*1ed0*/  HMMA.16816.F32.BF16 R24, R24, R60, RZ ;  /* 0x0000003c1818723c */ /* 0x000fe200000418ff */
[----:B------:R-:W-:-:S07]  /*1ee0*/  FMNMX R98, R97, R96, !PT ;  /* 0x0000006061627209 */ /* 0x000fce0007800000 */
[----:B------:R-:W-:Y:S01]  /*1ef0*/  HMMA.16816.F32.BF16 R44, R104, R58, R44 ;  /* 0x0000003a682c723c */ /* 0x000fe2000004182c */
[----:B------:R-:W-:Y:S01]  /*1f00*/  FMUL R96, R40, c[0x0][0x188] ;  /* 0x0000620028607a20 */ /* 0x000fe20000400000 */
[----:B------:R-:W-:Y:S01]  /*1f10*/  FMNMX R97, R13, R98, !PT ;  /* 0x000000620d617209 */ /* 0x000fe20007800000 */
[----:B------:R-:W-:-:S05]  /*1f20*/  FMUL R13, R41, c[0x0][0x188] ;  /* 0x00006200290d7a20 */ /* 0x000fca0000400000 */
[----:B------:R-:W-:Y:S01]  /*1f30*/  HMMA.16816.F32.BF16 R32, R104, R70, R32 ;  /* 0x000000466820723c */ /* 0x000fe20000041820 */
[----:B------:R-:W-:Y:S01]  /*1f40*/  FMNMX R98, R96, R97, !PT ;  /* 0x0000006160627209 */ /* 0x000fe20007800000 */
[----:B------:R-:W-:-:S03]  /*1f50*/  FMUL R96, R48, c[0x0][0x188] ;  /* 0x0000620030607a20 */ /* 0x000fc60000400000 */
[----:B------:R-:W-:-:S03]  /*1f60*/  FMNMX R97, R13, R98, !PT ;  /* 0x000000620d617209 */ /* 0x000fc60007800000 */
[----:B------:R-:W-:Y:S01]  /*1f70*/  HMMA.16816.F32.BF16 R80, R104, R66, R80 ;  /* 0x000000426850723c */ /* 0x000fe20000041850 */
[----:B------:R-:W-:Y:S01]  /*1f80*/  FMUL R13, R49, c[0x0][0x188] ;  /* 0x00006200310d7a20 */ /* 0x000fe20000400000 */
[----:B------:R-:W-:-:S06]  /*1f90*/  FMNMX R96, R96, R97, !PT ;  /* 0x0000006160607209 */ /* 0x000fcc0007800000 */
[----:B------:R-:W-:Y:S07]  /*1fa0*/  HMMA.16816.F32.BF16 R104, R104, R62, R24 ;  /* 0x0000003e6868723c */ /* 0x000fee0000041818 */
[----:B------:R-:W-:Y:S01]  /*1fb0*/  FMUL R24, R44, c[0x0][0x188] ;  /* 0x000062002c187a20 */ /* 0x000fe20000400000 */
[----:B------:R-:W-:Y:S01]  /*1fc0*/  FMNMX R25, R13, R96, !PT ;  /* 0x000000600d197209 */ /* 0x000fe20007800000 */
[----:B------:R-:W-:-:S03]  /*1fd0*/  FMUL R13, R45, c[0x0][0x188] ;  /* 0x000062002d0d7a20 */ /* 0x000fc60000400000 */
        /* <DEDUP_REMOVED lines=12> */
[----:B------:R-:W-:-:S04]  /*20a0*/  FMNMX R24, R24, R25, !PT ;  /* 0x0000001918187209 */ /* 0x000fc80007800000 */
[----:B------:R-:W-:-:S05]  /*20b0*/  FMNMX R13, R13, R24, !PT ;  /* 0x000000180d0d7209 */ /* 0x000fca0007800000 */
[----:B------:R-:W0:Y:S01]  /*20c0*/  SHFL.BFLY PT, R26, R13, 0x2, 0x1f ;  /* 0x0c401f000d1a7f89 */ /* 0x000e2200000e0000 */
[----:B------:R-:W-:-:S04]  /*20d0*/  IMAD.WIDE R24, R7, 0x2, R190 ;  /* 0x0000000207187825 */ /* 0x000fc800078e02be */
[C---:B------:R-:W-:Y:S01]  /*20e0*/  IMAD.WIDE R98, R7.reuse, 0x2, R180 ;  /* 0x0000000207627825 */ /* 0x040fe200078e02b4 */
[----:B------:R1:W2:Y:S03]  /*20f0*/  LDG.E.U16 R233, [R24.64] ;  /* 0x0000000418e97981 */ /* 0x0002a6000c1e1500 */
[C---:B------:R-:W-:Y:S01]  /*2100*/  IMAD.WIDE R96, R7.reuse, 0x2, R178 ;  /* 0x0000000207607825 */ /* 0x040fe200078e02b2 */
[----:B------:R0:W2:Y:S04]  /*2110*/  LDG.E.U16 R231, [R98.64] ;  /* 0x0000000462e77981 */ /* 0x0000a8000c1e1500 */
[----:B------:R0:W2:Y:S01]  /*2120*/  LDG.E.U16 R232, [R96.64] ;  /* 0x0000000460e87981 */ /* 0x0000a2000c1e1500 */
[----:B-1----:R-:W-:-:S05]  /*2130*/  IMAD.WIDE R24, R7, 0x2, R158 ;  /* 0x0000000207187825 */ /* 0x002fca00078e029e */
[----:B------:R1:W2:Y:S01]  /*2140*/  LDG.E.U16 R228, [R24.64] ;  /* 0x0000000418e47981 */ /* 0x0002a2000c1e1500 */
[----:B0-----:R-:W-:Y:S01]  /*2150*/  FMNMX R13, R13, R26, !PT ;  /* 0x0000001a0d0d7209 */ /* 0x001fe20007800000 */
[----:B------:R-:W-:-:S05]  /*2160*/  IMAD.WIDE R26, R7, 0x2, R166 ;  /* 0x00000002071a7825 */ /* 0x000fca00078e02a6 */
[----:B------:R0:W2:Y:S04]  /*2170*/  LDG.E.U16 R230, [R26.64] ;  /* 0x000000041ae67981 */ /* 0x0000a8000c1e1500 */
[----:B------:R-:W0:Y:S01]  /*2180*/  SHFL.BFLY PT, R112, R13, 0x1, 0x1f ;  /* 0x0c201f000d707f89 */ /* 0x000e2200000e0000 */
[----:B------:R-:W-:Y:S02]  /*2190*/  FMUL R98, R54, c[0x0][0x188] ;  /* 0x0000620036627a20 */ /* 0x000fe40000400000 */
[----:B------:R-:W-:Y:S01]  /*21a0*/  FMUL R99, R55, c[0x0][0x188] ;  /* 0x0000620037637a20 */ /* 0x000fe20000400000 */
[----:B------:R-:W-:Y:S01]  /*21b0*/  HMMA.16816.F32.BF16 R148, R152, R76, RZ ;  /* 0x0000004c9894723c */ /* 0x000fe200000418ff */
[----:B------:R-:W-:Y:S01]  /*21c0*/  FMUL R108, R38, c[0x0][0x188] ;  /* 0x00006200266c7a20 */ /* 0x000fe20000400000 */
[----:B------:R-:W-:Y:S02]  /*21d0*/  BAR.SYNC.DEFER_BLOCKING 0x0 ;  /* 0x0000000000007b1d */ /* 0x000fe40000010000 */
[----:B------:R-:W-:Y:S01]  /*21e0*/  FMNMX R99, R98, R99, !PT ;  /* 0x0000006362637209 */ /* 0x000fe20007800000 */
[----:B------:R-:W-:-:S03]  /*21f0*/  FMUL R98, R39, c[0x0][0x188] ;  /* 0x0000620027627a20 */ /* 0x000fc60000400000 */
[----:B------:R-:W-:Y:S01]  /*2200*/  FMNMX R99, R108, R99, !PT ;  /* 0x000000636c637209 */ /* 0x000fe20007800000 */
[----:B-1----:R-:W-:-:S03]  /*2210*/  FMUL R25, R42, c[0x0][0x188] ;  /* 0x000062002a197a20 */ /* 0x002fc60000400000 */
[----:B------:R-:W-:Y:S02]  /*2220*/  FMNMX R98, R98, R99, !PT ;  /* 0x0000006362627209 */ /* 0x000fe40007800000 */
[----:B0-----:R-:W-:-:S04]  /*2230*/  FMNMX R13, R13, R112, !PT ;  /* 0x000000700d0d7209 */ /* 0x001fc80007800000 */
[----:B------:R-:W-:Y:S01]  /*2240*/  FMNMX R13, R13, R156, !PT ;  /* 0x0000009c0d0d7209 */ /* 0x000fe20007800000 */
[----:B------:R-:W-:Y:S01]  /*2250*/  FMUL R26, R43, c[0x0][0x188] ;  /* 0x000062002b1a7a20 */ /* 0x000fe20000400000 */
[----:B------:R-:W-:-:S03]  /*2260*/  FMNMX R25, R25, R98, !PT ;  /* 0x0000006219197209 */ /* 0x000fc60007800000 */
[--C-:B------:R-:W-:Y:S02]  /*2270*/  FFMA R52, R52, c[0x0][0x188], -R13.reuse ;  /* 0x0000620034347a23 */ /* 0x100fe4000000080d */
[--C-:B------:R-:W-:Y:S02]  /*2280*/  FFMA R53, R53, c[0x0][0x188], -R13.reuse ;  /* 0x0000620035357a23 */ /* 0x100fe4000000080d */
[----:B------:R-:W-:Y:S01]  /*2290*/  FMUL R24, R52, 1.4426950216293334961 ;  /* 0x3fb8aa3b34187820 */ /* 0x000fe20000400000 */
[----:B------:R-:W-:Y:S01]  /*22a0*/  FMNMX R52, R26, R25, !PT ;  /* 0x000000191a347209 */ /* 0x000fe20007800000 */
[----:B------:R-:W-:Y:S02]  /*22b0*/  FMUL R27, R50, c[0x0][0x188] ;  /* 0x00006200321b7a20 */ /* 0x000fe40000400000 */
[----:B------:R-:W-:Y:S02]  /*22c0*/  FMUL R112, R53, 1.4426950216293334961 ;  /* 0x3fb8aa3b35707820 */ /* 0x000fe40000400000 */
[----:B------:R-:W-:Y:S01]  /*22d0*/  FMUL R26, R51, c[0x0][0x188] ;  /* 0x00006200331a7a20 */ /* 0x000fe20000400000 */
[----:B------:R-:W-:Y:S01]  /*22e0*/  FMNMX R53, R27, R52, !PT ;  /* 0x000000341b357209 */ /* 0x000fe20007800000 */
[----:B------:R-:W-:Y:S01]  /*22f0*/  FFMA R36, R36, c[0x0][0x188], -R13 ;  /* 0x0000620024247a23 */ /* 0x000fe2000000080d */
[----:B------:R-:W-:Y:S01]  /*2300*/  HMMA.16816.F32.BF16 R96, R152, R28, RZ ;  /* 0x0000001c9860723c */ /* 0x000fe200000418ff */
[----:B------:R-:W-:-:S02]  /*2310*/  FMUL R27, R46, c[0x0][0x188] ;  /* 0x000062002e1b7a20 */ /* 0x000fc40000400000 */
[----:B------:R-:W-:Y:S01]  /*2320*/  FMUL R52, R36, 1.4426950216293334961 ;  /* 0x3fb8aa3b24347820 */ /* 0x000fe20000400000 */
[----:B------:R-:W-:-:S03]  /*2330*/  FMNMX R36, R26, R53, !PT ;  /* 0x000000351a247209 */ /* 0x000fc60007800000 */
[----:B------:R-:W-:Y:S01]  /*2340*/  FMUL R28, R47, c[0x0][0x188] ;  /* 0x000062002f1c7a20 */ /* 0x000fe20000400000 */
[----:B------:R-:W-:Y:S01]  /*2350*/  FMNMX R27, R27, R36, !PT ;  /* 0x000000241b1b7209 */ /* 0x000fe20007800000 */
[--C-:B------:R-:W-:Y:S02]  /*2360*/  FFMA R37, R37, c[0x0][0x188], -R13.reuse ;  /* 0x0000620025257a23 */ /* 0x100fe4000000080d */
[----:B------:R-:W-:Y:S01]  /*2370*/  FMUL R29, R34, c[0x0][0x188] ;  /* 0x00006200221d7a20 */ /* 0x000fe20000400000 */
[----:B------:R-:W-:Y:S01]  /*2380*/  FMNMX R36, R28, R27, !PT ;  /* 0x0000001b1c247209 */ /* 0x000fe20007800000 */
[----:B------:R-:W-:Y:S02]  /*2390*/  FMUL R53, R37, 1.4426950216293334961 ;  /* 0x3fb8aa3b25357820 */ /* 0x000fe40000400000 */
[----:B------:R-:W-:Y:S01]  /*23a0*/  FMUL R28, R35, c[0x0][0x188] ;  /* 0x00006200231c7a20 */ /* 0x000fe20000400000 */
[----:B------:R-:W-:Y:S01]  /*23b0*/  FMNMX R37, R29, R36, !PT ;  /* 0x000000241d257209 */ /* 0x000fe20007800000 */
[----:B------:R-:W-:Y:S01]  /*23c0*/  FFMA R40, R40, c[0x0][0x188], -R13 ;  /* 0x0000620028287a23 */ /* 0x000fe2000000080d */
[----:B------:R0:W-:Y:S01]  /*23d0*/  MUFU.EX2 R26, R52 ;  /* 0x00000034001a7308 */ /* 0x0001e20000000800 */
[----:B------:R-:W-:-:S02]  /*23e0*/  FMUL R29, R82, c[0x0][0x188] ;  /* 0x00006200521d7a20 */ /* 0x000fc40000400000 */
[----:B------:R-:W-:Y:S02]  /*23f0*/  FMUL R36, R83, c[0x0][0x188] ;  /* 0x0000620053247a20 */ /* 0x000fe40000400000 */
[----:B0-----:R-:W-:Y:S01]  /*2400*/  FMUL R52, R40, 1.4426950216293334961 ;  /* 0x3fb8aa3b28347820 */ /* 0x001fe20000400000 */
[----:B------:R-:W-:Y:S01]  /*2410*/  FMNMX R40, R28, R37, !PT ;  /* 0x000000251c287209 */ /* 0x000fe20007800000 */
[----:B------:R-:W-:Y:S03]  /*2420*/  HMMA.16816.F32.BF16 R96, R140, R30, R96 ;  /* 0x0000001e8c60723c */ /* 0x000fe60000041860 */
[----:B------:R-:W-:-:S04]  /*2430*/  FMNMX R29, R29, R40, !PT ;  /* 0x000000281d1d7209 */ /* 0x000fc80007800000 */
[----:B------:R-:W-:Y:S01]  /*2440*/  FMUL R30, R106, c[0x0][0x188] ;  /* 0x000062006a1e7a20 */ /* 0x000fe20000400000 */
[----:B------:R-:W-:Y:S01]  /*2450*/  FMNMX R37, R36, R29, !PT ;  /* 0x0000001d24257209 */ /* 0x000fe20007800000 */
[----:B------:R-:W-:Y:S01]  /*2460*/  FMUL R31, R107, c[0x0][0x188] ;  /* 0x000062006b1f7a20 */ /* 0x000fe20000400000 */
[----:B------:R-:W-:Y:S02]  /*2470*/  HMMA.16816.F32.BF16 R108, R152, R116, RZ ;  /* 0x00000074986c723c */ /* 0x000fe400000418ff */
[----:B------:R-:W-:Y:S01]  /*2480*/  FMNMX R30, R30, R37, !PT ;  /* 0x000000251e1e7209 */ /* 0x000fe20007800000 */
[----:B------:R-:W-:-:S03]  /*2490*/  FFMA R41, R41, c[0x0][0x188], -R13 ;  /* 0x0000620029297a23 */ /* 0x000fc6000000080d */
[----:B------:R-:W-:Y:S01]  /*24a0*/  FMNMX R40, R31, R30, !PT ;  /* 0x0000001e1f287209 */ /* 0x000fe20007800000 */
[----:B------:R0:W-:Y:S02]  /*24b0*/  MUFU.EX2 R27, R53 ;  /* 0x00000035001b7308 */ /* 0x0001e40000000800 */
[----:B0-----:R-:W-:Y:S02]  /*24c0*/  FMUL R53, R41, 1.4426950216293334961 ;  /* 0x3fb8aa3b29357820 */ /* 0x001fe40000400000 */
[----:B------:R-:W0:Y:S01]  /*24d0*/  SHFL.BFLY PT, R41, R40, 0x2, 0x1f ;  /* 0x0c401f0028297f89 */ /* 0x000e2200000e0000 */
[----:B------:R-:W-:Y:S11]  /*24e0*/  FFMA R45, R45, c[0x0][0x188], -R13 ;  /* 0x000062002d2d7a23 */ /* 0x000ff6000000080d */
[----:B------:R-:W-:Y:S01]  /*24f0*/  @!UPT UIADD3 URZ, URZ, URZ, URZ ;  /* 0x0000003f3f3ff290 */ /* 0x000fe2000fffe03f */
[----:B------:R-:W-:Y:S01]  /*2500*/  HMMA.16816.F32.BF16 R116, R140, R118, R108 ;  /* 0x000000768c74723c */ /* 0x000fe2000004186c */
[----:B------:R-:W-:-:S07]  /*2510*/  FMUL R37, R45, 1.4426950216293334961 ;  /* 0x3fb8aa3b2d257820 */ /* 0x000fce0000400000 */
[----:B------:R-:W-:Y:S01]  /*2520*/  HMMA.16816.F32.BF16 R108, R152, R72, RZ ;  /* 0x00000048986c723c */ /* 0x000fe200000418ff */
[----:B------:R1:W-:Y:S01]  /*2530*/  MUFU.EX2 R25, R112 ;  /* 0x0000007000197308 */ /* 0x0003e20000000800 */
[----:B0-----:R-:W-:-:S06]  /*2540*/  FMNMX R45, R40, R41, !PT ;  /* 0x00000029282d7209 */ /* 0x001fcc0007800000 */
[----:B-1----:R-:W-:Y:S01]  /*2550*/  HMMA.16816.F32.BF16 R112, R152, R56, RZ ;  /* 0x000000389870723c */ /* 0x002fe200000418ff */
[----:B------:R-:W0:Y:S01]  /*2560*/  SHFL.BFLY PT, R56, R45, 0x1, 0x1f ;  /* 0x0c201f002d387f89 */ /* 0x000e2200000e0000 */
[----:B------:R-:W-:-:S06]  /*2570*/  FFMA R48, R48, c[0x0][0x188], -R13 ;  /* 0x0000620030307a23 */ /* 0x000fcc000000080d */
[----:B------:R-:W-:Y:S01]  /*2580*/  HMMA.16816.F32.BF16 R148, R140, R78, R148 ;  /* 0x0000004e8c94723c */ /* 0x000fe20000041894 */
[----:B------:R-:W-:Y:S02]  /*2590*/  FMUL R48, R48, 1.4426950216293334961 ;  /* 0x3fb8aa3b30307820 */ /* 0x000fe40000400000 */
[----:B------:R-:W-:-:S05]  /*25a0*/  FFMA R49, R49, c[0x0][0x188], -R13 ;  /* 0x0000620031317a23 */ /* 0x000fca000000080d */
[----:B------:R-:W-:Y:S01]  /*25b0*/  HMMA.16816.F32.BF16 R144, R152, R68, RZ ;  /* 0x000000449890723c */ /* 0x000fe200000418ff */
[----:B------:R1:W-:Y:S01]  /*25c0*/  MUFU.EX2 R30, R48 ;  /* 0x00000030001e7308 */ /* 0x0003e20000000800 */
[----:B------:R-:W-:Y:S02]  /*25d0*/  FMUL R31, R49, 1.4426950216293334961 ;  /* 0x3fb8aa3b311f7820 */ /* 0x000fe40000400000 */
[----:B------:R-:W-:-:S04]  /*25e0*/  FMUL R49, R117, c[0x0][0x188] ;  /* 0x0000620075317a20 */ /* 0x000fc80000400000 */
[----:B------:R-:W-:Y:S01]  /*25f0*/  HMMA.16816.F32.BF16 R108, R140, R74, R108 ;  /* 0x0000004a8c6c723c */ /* 0x000fe2000004186c */
[----:B-1----:R-:W-:Y:S01]  /*2600*/  FMUL R48, R116, c[0x0][0x188] ;  /* 0x0000620074307a20 */ /* 0x002fe20000400000 */
[----:B------:R1:W-:Y:S06]  /*2610*/  MUFU.EX2 R28, R52 ;  /* 0x00000034001c7308 */ /* 0x0003ec0000000800 */
[----:B------:R-:W-:Y:S01]  /*2620*/  HMMA.16816.F32.BF16 R132, R152, R64, RZ ;  /* 0x000000409884723c */ /* 0x000fe200000418ff */
[----:B------:R-:W-:Y:S01]  /*2630*/  FMNMX R49, R48, R49, !PT ;  /* 0x0000003130317209 */ /* 0x000fe20007800000 */
[----:B-1----:R-:W-:Y:S01]  /*2640*/  FMUL R52, R96, c[0x0][0x188] ;  /* 0x0000620060347a20 */ /* 0x002fe20000400000 */
[----:B------:R1:W-:Y:S05]  /*2650*/  MUFU.EX2 R29, R53 ;  /* 0x00000035001d7308 */ /* 0x0003ea0000000800 */
[----:B------:R-:W-:Y:S01]  /*2660*/  HMMA.16816.F32.BF16 R112, R140, R58, R112 ;  /* 0x0000003a8c70723c */ /* 0x000fe20000041870 */
[----:B0-----:R-:W-:Y:S01]  /*2670*/  FMNMX R45, R45, R56, !PT ;  /* 0x000000382d2d7209 */ /* 0x001fe20007800000 */
[----:B------:R-:W-:Y:S01]  /*2680*/  FMUL R48, R97, c[0x0][0x188] ;  /* 0x0000620061307a20 */ /* 0x000fe20000400000 */
[----:B-1----:R-:W-:Y:S01]  /*2690*/  FMNMX R53, R52, R49, !PT ;  /* 0x0000003134357209 */ /* 0x002fe20007800000 */
[----:B------:R-:W-:-:S04]  /*26a0*/  FADD R52, -R13, R156 ;  /* 0x0000009c0d347221 */ /* 0x000fc80000000100 */
[----:B------:R-:W-:Y:S01]  /*26b0*/  HMMA.16816.F32.BF16 R152, R152, R60, RZ ;  /* 0x0000003c9898723c */ /* 0x000fe200000418ff */
[----:B------:R-:W-:Y:S01]  /*26c0*/  FMNMX R45, R45, R186, !PT ;  /* 0x000000ba2d2d7209 */ /* 0x000fe20007800000 */
[----:B------:R-:W-:Y:S01]  /*26d0*/  FMUL R58, R52, 1.4426950216293334961 ;  /* 0x3fb8aa3b343a7820 */ /* 0x000fe20000400000 */
[----:B------:R-:W-:Y:S01]  /*26e0*/  FMNMX R57, R48, R53, !PT ;  /* 0x0000003530397209 */ /* 0x000fe20007800000 */
[----:B------:R-:W-:-:S04]  /*26f0*/  FMUL R52, R148, c[0x0][0x188] ;  /* 0x0000620094347a20 */ /* 0x000fc80000400000 */
[----:B------:R-:W-:Y:S01]  /*2700*/  HMMA.16816.F32.BF16 R144, R140, R70, R144 ;  /* 0x000000468c90723c */ /* 0x000fe20000041890 */
[----:B------:R-:W-:Y:S01]  /*2710*/  FFMA R56, R54, c[0x0][0x188], -R45 ;  /* 0x0000620036387a23 */ /* 0x000fe2000000082d */
[----:B------:R-:W-:Y:S01]  /*2720*/  FMNMX R54, R52, R57, !PT ;  /* 0x0000003934367209 */ /* 0x000fe20007800000 */
[----:B------:R-:W-:Y:S02]  /*2730*/  FMUL R53, R149, c[0x0][0x188] ;  /* 0x0000620095357a20 */ /* 0x000fe40000400000 */
[----:B------:R-:W-:-:S03]  /*2740*/  FMUL R52, R108, c[0x0][0x188] ;  /* 0x000062006c347a20 */ /* 0x000fc60000400000 */
[----:B------:R-:W-:Y:S01]  /*2750*/  FMNMX R57, R53, R54, !PT ;  /* 0x0000003635397209 */ /* 0x000fe20007800000 */
[C---:B------:R-:W-:Y:S01]  /*2760*/  HMMA.16816.F32.BF16 R132, R140.reuse, R66, R132 ;  /* 0x000000428c84723c */ /* 0x040fe20000041884 */
[----:B------:R-:W-:Y:S02]  /*2770*/  FMUL R53, R109, c[0x0][0x188] ;  /* 0x000062006d357a20 */ /* 0x000fe40000400000 */
[----:B------:R-:W-:Y:S01]  /*2780*/  FMNMX R54, R52, R57, !PT ;  /* 0x0000003934367209 */ /* 0x000fe20007800000 */
[--C-:B------:R-:W-:Y:S02]  /*2790*/  FFMA R55, R55, c[0x0][0x188], -R45.reuse ;  /* 0x0000620037377a23 */ /* 0x100fe4000000082d */
[----:B------:R-:W-:Y:S01]  /*27a0*/  FMUL R52, R112, c[0x0][0x188] ;  /* 0x0000620070347a20 */ /* 0x000fe20000400000 */
[----:B------:R-:W-:Y:S01]  /*27b0*/  FMNMX R53, R53, R54, !PT ;  /* 0x0000003635357209 */ /* 0x000fe20007800000 */
[----:B------:R-:W-:Y:S01]  /*27c0*/  FFMA R38, R38, c[0x0][0x188], -R45 ;  /* 0x0000620026267a23 */ /* 0x000fe2000000082d */
[----:B------:R-:W-:Y:S01]  /*27d0*/  HMMA.16816.F32.BF16 R152, R140, R62, R152 ;  /* 0x0000003e8c98723c */ /* 0x000fe20000041898 */
[----:B------:R-:W-:Y:S01]  /*27e0*/  FMUL R157, R55, 1.4426950216293334961 ;  /* 0x3fb8aa3b379d7820 */ /* 0x000fe20000400000 */
[----:B------:R-:W-:Y:S01]  /*27f0*/  FMNMX R55, R52, R53, !PT ;  /* 0x0000003534377209 */ /* 0x000fe20007800000 */
[----:B------:R-:W-:-:S02]  /*2800*/  FMUL R52, R113, c[0x0][0x188] ;  /* 0x0000620071347a20 */ /* 0x000fc40000400000 */
[----:B------:R-:W-:Y:S02]  /*2810*/  FMUL R53, R119, c[0x0][0x188] ;  /* 0x0000620077357a20 */ /* 0x000fe40000400000 */
[----:B------:R-:W-:Y:S02]  /*2820*/  FMUL R143, R38, 1.4426950216293334961 ;  /* 0x3fb8aa3b268f7820 */ /* 0x000fe40000400000 */
[----:B------:R-:W-:Y:S02]  /*2830*/  FMUL R38, R118, c[0x0][0x188] ;  /* 0x0000620076267a20 */ /* 0x000fe40000400000 */
[----:B------:R-:W-:Y:S01]  /*2840*/  FFMA R54, R39, c[0x0][0x188], -R45 ;  /* 0x0000620027367a23 */ /* 0x000fe2000000082d */
[----:B------:R-:W-:Y:S01]  /*2850*/  FMNMX R52, R52, R55, !PT ;  /* 0x0000003734347209 */ /* 0x000fe20007800000 */
[----:B------:R-:W-:Y:S01]  /*2860*/  FMUL R39, R144, c[0x0][0x188] ;  /* 0x0000620090277a20 */ /* 0x000fe20000400000 */
[----:B------:R-:W-:Y:S01]  /*2870*/  FMNMX R53, R38, R53, !PT ;  /* 0x0000003526357209 */ /* 0x000fe20007800000 */
[----:B------:R-:W-:-:S03]  /*2880*/  FMUL R38, R145, c[0x0][0x188] ;  /* 0x0000620091267a20 */ /* 0x000fc60000400000 */
[----:B------:R-:W-:Y:S01]  /*2890*/  FMNMX R55, R39, R52, !PT ;  /* 0x0000003427377209 */ /* 0x000fe20007800000 */
[----:B------:R-:W-:Y:S02]  /*28a0*/  FFMA R42, R42, c[0x0][0x188], -R45 ;  /* 0x000062002a2a7a23 */ /* 0x000fe4000000082d */
[----:B------:R-:W-:Y:S01]  /*28b0*/  FMUL R39, R132, c[0x0][0x188] ;  /* 0x0000620084277a20 */ /* 0x000fe20000400000 */
[----:B------:R-:W-:Y:S01]  /*28c0*/  FMNMX R52, R38, R55, !PT ;  /* 0x0000003726347209 */ /* 0x000fe20007800000 */
[----:B------:R-:W-:Y:S02]  /*28d0*/  FMUL R38, R98, c[0x0][0x188] ;  /* 0x0000620062267a20 */ /* 0x000fe40000400000 */
[----:B------:R-:W-:Y:S01]  /*28e0*/  FMUL R141, R42, 1.4426950216293334961 ;  /* 0x3fb8aa3b2a8d7820 */ /* 0x000fe20000400000 */
[----:B------:R-:W-:Y:S01]  /*28f0*/  FMNMX R39, R39, R52, !PT ;  /* 0x0000003427277209 */ /* 0x000fe20007800000 */
[----:B------:R-:W-:Y:S01]  /*2900*/  FMUL R42, R133, c[0x0][0x188] ;  /* 0x00006200852a7a20 */ /* 0x000fe20000400000 */
[----:B------:R-:W-:Y:S01]  /*2910*/  FMNMX R52, R38, R53, !PT ;  /* 0x0000003526347209 */ /* 0x000fe20007800000 */
[----:B------:R-:W-:-:S02]  /*2920*/  FMUL R54, R54, 1.4426950216293334961 ;  /* 0x3fb8aa3b36367820 */ /* 0x000fc40000400000 */
[--C-:B------:R-:W-:Y:S01]  /*2930*/  FFMA R43, R43, c[0x0][0x188], -R45.reuse ;  /* 0x000062002b2b7a23 */ /* 0x100fe2000000082d */
[----:B------:R-:W-:Y:S01]  /*2940*/  FMNMX R53, R42, R39, !PT ;  /* 0x000000272a357209 */ /* 0x000fe20007800000 */
[----:B------:R-:W-:Y:S01]  /*2950*/  FMUL R42, R152, c[0x0][0x188] ;  /* 0x00006200982a7a20 */ /* 0x000fe20000400000 */
[----:B------:R0:W-:Y:S01]  /*2960*/  MUFU.EX2 R140, R54 ;  /* 0x00000036008c7308 */ /* 0x0001e20000000800 */
[----:B------:R-:W-:Y:S02]  /*2970*/  FMUL R39, R99, c[0x0][0x188] ;  /* 0x0000620063277a20 */ /* 0x000fe40000400000 */
[----:B------:R-:W-:Y:S02]  /*2980*/  FMUL R38, R43, 1.4426950216293334961 ;  /* 0x3fb8aa3b2b267820 */ /* 0x000fe40000400000 */
[----:B------:R-:W-:Y:S02]  /*2990*/  FMUL R43, R153, c[0x0][0x188] ;  /* 0x00006200992b7a20 */ /* 0x000fe40000400000 */
[--C-:B0-----:R-:W-:Y:S01]  /*29a0*/  FFMA R54, R50, c[0x0][0x188], -R45.reuse ;  /* 0x0000620032367a23 */ /* 0x101fe2000000082d */
[----:B------:R-:W-:Y:S01]  /*29b0*/  FMNMX R50, R42, R53, !PT ;  /* 0x000000352a327209 */ /* 0x000fe20007800000 */
[----:B------:R-:W-:Y:S01]  /*29c0*/  FMUL R42, R150, c[0x0][0x188] ;  /* 0x00006200962a7a20 */ /* 0x000fe20000400000 */
[----:B------:R-:W-:Y:S01]  /*29d0*/  FMNMX R53, R39, R52, !PT ;  /* 0x0000003427357209 */ /* 0x000fe20007800000 */
[----:B------:R-:W-:Y:S01]  /*29e0*/  FFMA R51, R51, c[0x0][0x188], -R45 ;  /* 0x0000620033337a23 */ /* 0x000fe2000000082d */
[----:B------:R-:W-:Y:S01]  /*29f0*/  FMNMX R52, R43, R50, !PT ;  /* 0x000000322b347209 */ /* 0x000fe20007800000 */
[----:B------:R-:W-:Y:S01]  /*2a00*/  FMUL R43, R151, c[0x0][0x188] ;  /* 0x00006200972b7a20 */ /* 0x000fe20000400000 */
[----:B------:R-:W-:Y:S01]  /*2a10*/  FMNMX R42, R42, R53, !PT ;  /* 0x000000352a2a7209 */ /* 0x000fe20007800000 */
[----:B------:R-:W-:-:S02]  /*2a20*/  FMUL R50, R110, c[0x0][0x188] ;  /* 0x000062006e327a20 */ /* 0x000fc40000400000 */
[----:B------:R-:W-:Y:S01]  /*2a30*/  FMUL R55, R51, 1.4426950216293334961 ;  /* 0x3fb8aa3b33377820 */ /* 0x000fe20000400000 */
[----:B------:R-:W-:Y:S01]  /*2a40*/  FMNMX R51, R43, R42, !PT ;  /* 0x0000002a2b337209 */ /* 0x000fe20007800000 */
[----:B------:R-:W-:Y:S01]  /*2a50*/  FMUL R43, R111, c[0x0][0x188] ;  /* 0x000062006f2b7a20 */ /* 0x000fe20000400000 */
[----:B------:R-:W0:Y:S01]  /*2a60*/  SHFL.BFLY PT, R53, R52, 0x2, 0x1f ;  /* 0x0c401f0034357f89 */ /* 0x000e2200000e0000 */
[----:B------:R-:W-:Y:S01]  /*2a70*/  FMUL R56, R56, 1.4426950216293334961 ;  /* 0x3fb8aa3b38387820 */ /* 0x000fe20000400000 */
[----:B------:R-:W-:Y:S01]  /*2a80*/  FMNMX R50, R50, R51, !PT ;  /* 0x0000003332327209 */ /* 0x000fe20007800000 */
[----:B------:R-:W-:Y:S02]  /*2a90*/  FMUL R39, R54, 1.4426950216293334961 ;  /* 0x3fb8aa3b36277820 */ /* 0x000fe40000400000 */
[----:B------:R-:W-:Y:S01]  /*2aa0*/  FFMA R54, R46, c[0x0][0x188], -R45 ;  /* 0x000062002e367a23 */ /* 0x000fe2000000082d */
[----:B------:R1:W-:Y:S01]  /*2ab0*/  MUFU.EX2 R156, R56 ;  /* 0x00000038009c7308 */ /* 0x0003e20000000800 */
[----:B------:R-:W-:Y:S01]  /*2ac0*/  FMUL R46, R114, c[0x0][0x188] ;  /* 0x00006200722e7a20 */ /* 0x000fe20000400000 */
[----:B------:R-:W-:-:S04]  /*2ad0*/  FMNMX R51, R43, R50, !PT ;  /* 0x000000322b337209 */ /* 0x000fc80007800000 */
[----:B------:R-:W-:Y:S01]  /*2ae0*/  FMNMX R50, R46, R51, !PT ;  /* 0x000000332e327209 */ /* 0x000fe20007800000 */
[----:B-1----:R-:W-:Y:S02]  /*2af0*/  FMUL R56, R54, 1.4426950216293334961 ;  /* 0x3fb8aa3b36387820 */ /* 0x002fe40000400000 */
[----:B------:R-:W-:Y:S02]  /*2b00*/  FFMA R54, R47, c[0x0][0x188], -R45 ;  /* 0x000062002f367a23 */ /* 0x000fe4000000082d */
[----:B------:R-:W-:Y:S02]  /*2b10*/  FMUL R47, R115, c[0x0][0x188] ;  /* 0x00006200732f7a20 */ /* 0x000fe40000400000 */
[----:B------:R-:W-:-:S03]  /*2b20*/  FMUL R46, R146, c[0x0][0x188] ;  /* 0x00006200922e7a20 */ /* 0x000fc60000400000 */
[----:B------:R-:W-:-:S04]  /*2b30*/  FMNMX R47, R47, R50, !PT ;  /* 0x000000322f2f7209 */ /* 0x000fc80007800000 */
[----:B------:R-:W-:Y:S01]  /*2b40*/  FMNMX R51, R46, R47, !PT ;  /* 0x0000002f2e337209 */ /* 0x000fe20007800000 */
[----:B------:R-:W-:Y:S02]  /*2b50*/  FMUL R46, R147, c[0x0][0x188] ;  /* 0x00006200932e7a20 */ /* 0x000fe40000400000 */
[--C-:B------:R-:W-:Y:S02]  /*2b60*/  FFMA R50, R34, c[0x0][0x188], -R45.reuse ;  /* 0x0000620022327a23 */ /* 0x100fe4000000082d */
[----:B------:R-:W-:Y:S01]  /*2b70*/  FMUL R47, R134, c[0x0][0x188] ;  /* 0x00006200862f7a20 */ /* 0x000fe20000400000 */
[----:B------:R-:W-:Y:S01]  /*2b80*/  FMNMX R46, R46, R51, !PT ;  /* 0x000000332e2e7209 */ /* 0x000fe20007800000 */
[----:B------:R1:W-:Y:S01]  /*2b90*/  MUFU.EX2 R42, R55 ;  /* 0x00000037002a7308 */ /* 0x0003e20000000800 */
[----:B0-----:R-:W-:Y:S01]  /*2ba0*/  FMNMX R53, R52, R53, !PT ;  /* 0x0000003534357209 */ /* 0x001fe20007800000 */
[----:B------:R-:W-:Y:S01]  /*2bb0*/  FFMA R52, R35, c[0x0][0x188], -R45 ;  /* 0x0000620023347a23 */ /* 0x000fe2000000082d */
[----:B------:R-:W-:Y:S01]  /*2bc0*/  FMNMX R51, R47, R46, !PT ;  /* 0x0000002e2f337209 */ /* 0x000fe20007800000 */
[----:B------:R-:W-:-:S02]  /*2bd0*/  FMUL R47, R154, c[0x0][0x188] ;  /* 0x000062009a2f7a20 */ /* 0x000fc40000400000 */
[----:B-1----:R-:W-:Y:S02]  /*2be0*/  FMUL R55, R50, 1.4426950216293334961 ;  /* 0x3fb8aa3b32377820 */ /* 0x002fe40000400000 */
[----:B------:R-:W-:Y:S01]  /*2bf0*/  FMUL R50, R135, c[0x0][0x188] ;  /* 0x0000620087327a20 */ /* 0x000fe20000400000 */
[----:B------:R0:W-:Y:S02]  /*2c00*/  MUFU.EX2 R43, R56 ;  /* 0x00000038002b7308 */ /* 0x0001e40000000800 */
[----:B0-----:R-:W-:Y:S02]  /*2c10*/  FMUL R56, R52, 1.4426950216293334961 ;  /* 0x3fb8aa3b34387820 */ /* 0x001fe40000400000 */
[----:B------:R-:W-:Y:S01]  /*2c20*/  FMNMX R52, R50, R51, !PT ;  /* 0x0000003332347209 */ /* 0x000fe20007800000 */
[----:B------:R-:W-:-:S03]  /*2c30*/  FMUL R50, R155, c[0x0][0x188] ;  /* 0x000062009b327a20 */ /* 0x000fc60000400000 */
[----:B------:R-:W-:-:S04]  /*2c40*/  FMNMX R51, R47, R52, !PT ;  /* 0x000000342f337209 */ /* 0x000fc80007800000 */
[----:B------:R-:W-:Y:S01]  /*2c50*/  FMNMX R52, R50, R51, !PT ;  /* 0x0000003332347209 */ /* 0x000fe20007800000 */
[----:B------:R0:W-:Y:S01]  /*2c60*/  MUFU.EX2 R35, R55 ;  /* 0x0000003700237308 */ /* 0x0001e20000000800 */
[----:B------:R-:W-:-:S03]  /*2c70*/  FMUL R57, R54, 1.4426950216293334961 ;  /* 0x3fb8aa3b36397820 */ /* 0x000fc60000400000 */
[----:B0-----:R-:W0:Y:S04]  /*2c80*/  SHFL.BFLY PT, R55, R52, 0x2, 0x1f ;  /* 0x0c401f0034377f89 */ /* 0x001e2800000e0000 */
[----:B------:R-:W1:Y:S01]  /*2c90*/  SHFL.BFLY PT, R54, R53, 0x1, 0x1f ;  /* 0x0c201f0035367f89 */ /* 0x000e6200000e0000 */
[----:B------:R0:W-:Y:S01]  /*2ca0*/  MUFU.EX2 R46, R56 ;  /* 0x00000038002e7308 */ /* 0x0001e20000000800 */
[----:B------:R-:W-:Y:S02]  /*2cb0*/  FFMA R105, R105, c[0x0][0x188], -R13 ;  /* 0x0000620069697a23 */ /* 0x000fe4000000080d */
[----:B-----5:R-:W-:Y:S02]  /*2cc0*/  STS.U16 [R11+0x2000], R250 ;  /* 0x002000fa0b007388 */ /* 0x020fe40000000400 */
[----:B------:R-:W-:-:S02]  /*2cd0*/  FMUL R105, R105, 1.4426950216293334961 ;  /* 0x3fb8aa3b69697820 */ /* 0x000fc40000400000 */
[----:B------:R-:W-:Y:S01]  /*2ce0*/  STS.U16 [R11+0x2400], R246 ;  /* 0x002400f60b007388 */ /* 0x000fe20000000400 */
[----:B------:R5:W-:Y:S03]  /*2cf0*/  MUFU.EX2 R34, R57 ;  /* 0x0000003900227308 */ /* 0x000be60000000800 */
[----:B------:R-:W-:Y:S04]  /*2d00*/  STS.U16 [R11+0x2800], R242 ;  /* 0x002800f20b007388 */ /* 0x000fe80000000400 */
[----:B------:R-:W-:Y:S01]  /*2d10*/  STS.U16 [R11+0x2c00], R240 ;  /* 0x002c00f00b007388 */ /* 0x000fe20000000400 */
[----:B0-----:R-:W-:-:S03]  /*2d20*/  FMNMX R56, R52, R55, !PT ;  /* 0x0000003734387209 */ /* 0x001fc60007800000 */
[----:B------:R-:W-:Y:S04]  /*2d30*/  STS.U16 [R17+0x2100], R248 ;  /* 0x002100f811007388 */ /* 0x000fe80000000400 */
[----:B--2---:R-:W-:Y:S04]  /*2d40*/  STS.U16 [R17+0x2500], R244 ;  /* 0x002500f411007388 */ /* 0x004fe80000000400 */
[----:B------:R-:W-:Y:S04]  /*2d50*/  STS.U16 [R17+0x2900], R238 ;  /* 0x002900ee11007388 */ /* 0x000fe80000000400 */
[----:B---3--:R-:W-:Y:S04]  /*2d60*/  STS.U16 [R17+0x2d00], R236 ;  /* 0x002d00ec11007388 */ /* 0x008fe80000000400 */
[----:B------:R-:W-:Y:S04]  /*2d70*/  STS.U16 [R18+0x2200], R233 ;  /* 0x002200e912007388 */ /* 0x000fe80000000400 */
[----:B------:R-:W-:Y:S04]  /*2d80*/  STS.U16 [R18+0x2600], R231 ;  /* 0x002600e712007388 */ /* 0x000fe80000000400 */
[----:B------:R-:W-:Y:S04]  /*2d90*/  STS.U16 [R18+0x2a00], R229 ;  /* 0x002a00e512007388 */ /* 0x000fe80000000400 */
[----:B----4-:R-:W-:Y:S01]  /*2da0*/  STS.U16 [R18+0x2e00], R187 ;  /* 0x002e00bb12007388 */ /* 0x010fe20000000400 */
[----:B------:R1:W-:Y:S03]  /*2db0*/  MUFU.EX2 R49, R105 ;  /* 0x0000006900317308 */ /* 0x0003e60000000800 */
[----:B-----5:R-:W0:Y:S04]  /*2dc0*/  SHFL.BFLY PT, R57, R56, 0x1, 0x1f ;  /* 0x0c201f0038397f89 */ /* 0x020e2800000e0000 */
[----:B------:R-:W-:Y:S04]  /*2dd0*/  STS.U16 [R19+0x2300], R234 ;  /* 0x002300ea13007388 */ /* 0x000fe80000000400 */
[----:B------:R-:W-:Y:S04]  /*2de0*/  STS.U16 [R19+0x2700], R232 ;  /* 0x002700e813007388 */ /* 0x000fe80000000400 */
[----:B------:R-:W-:Y:S04]  /*2df0*/  STS.U16 [R19+0x2b00], R230 ;  /* 0x002b00e613007388 */ /* 0x000fe80000000400 */
[----:B------:R-:W-:Y:S01]  /*2e00*/  STS.U16 [R19+0x2f00], R228 ;  /* 0x002f00e413007388 */ /* 0x000fe20000000400 */
[----:B-1----:R-:W-:-:S03]  /*2e10*/  FMNMX R105, R53, R54, !PT ;  /* 0x0000003635697209 */ /* 0x002fc60007800000 */
[----:B------:R-:W-:Y:S01]  /*2e20*/  BAR.SYNC.DEFER_BLOCKING 0x0 ;  /* 0x0000000000007b1d */ /* 0x000fe20000010000 */
[----:B------:R-:W-:Y:S01]  /*2e30*/  FMNMX R105, R105, R172, !PT ;  /* 0x000000ac69697209 */ /* 0x000fe20007800000 */
[----:B------:R-:W-:-:S04]  /*2e40*/  FADD R53, -R45, R186 ;  /* 0x000000ba2d357221 */ /* 0x000fc80000000100 */
[--C-:B------:R-:W-:Y:S02]  /*2e50*/  FFMA R116, R116, c[0x0][0x188], -R105.reuse ;  /* 0x0000620074747a23 */ /* 0x100fe40000000869 */
[--C-:B------:R-:W-:Y:S02]  /*2e60*/  FFMA R96, R96, c[0x0][0x188], -R105.reuse ;  /* 0x0000620060607a23 */ /* 0x100fe40000000869 */
[----:B------:R-:W-:Y:S01]  /*2e70*/  FFMA R97, R97, c[0x0][0x188], -R105 ;  /* 0x0000620061617a23 */ /* 0x000fe20000000869 */
[----:B------:R1:W2:Y:S01]  /*2e80*/  MUFU.EX2 R48, R58 ;  /* 0x0000003a00307308 */ /* 0x0002a20000000800 */
[--C-:B------:R-:W-:Y:S02]  /*2e90*/  FFMA R44, R44, c[0x0][0x188], -R13.reuse ;  /* 0x000062002c2c7a23 */ /* 0x100fe4000000080d */
[----:B------:R-:W-:Y:S02]  /*2ea0*/  FMUL R116, R116, 1.4426950216293334961 ;  /* 0x3fb8aa3b74747820 */ /* 0x000fe40000400000 */
[----:B------:R-:W-:-:S02]  /*2eb0*/  FFMA R104, R104, c[0x0][0x188], -R13 ;  /* 0x0000620068687a23 */ /* 0x000fc4000000080d */
[--C-:B------:R-:W-:Y:S02]  /*2ec0*/  FFMA R107, R107, c[0x0][0x188], -R45.reuse ;  /* 0x000062006b6b7a23 */ /* 0x100fe4000000082d */
[----:B------:R-:W-:Y:S02]  /*2ed0*/  FFMA R106, R106, c[0x0][0x188], -R45 ;  /* 0x000062006a6a7a23 */ /* 0x000fe4000000082d */
[----:B------:R-:W-:Y:S02]  /*2ee0*/  FMUL R53, R53, 1.4426950216293334961 ;  /* 0x3fb8aa3b35357820 */ /* 0x000fe40000400000 */
[----:B------:R-:W-:Y:S01]  /*2ef0*/  FMUL R96, R96, 1.4426950216293334961 ;  /* 0x3fb8aa3b60607820 */ /* 0x000fe20000400000 */
[----:B------:R-:W-:Y:S01]  /*2f00*/  LDSM.16.M88.4 R64, [R16+0x2c00] ;  /* 0x002c00001040783b */ /* 0x000fe20000000200 */
[----:B------:R-:W-:Y:S02]  /*2f10*/  FMUL R97, R97, 1.4426950216293334961 ;  /* 0x3fb8aa3b61617820 */ /* 0x000fe40000400000 */
[----:B-1----:R-:W-:-:S02]  /*2f20*/  FFMA R58, R108, c[0x0][0x188], -R105 ;  /* 0x000062006c3a7a23 */ /* 0x002fc40000000869 */
[----:B------:R-:W-:Y:S01]  /*2f30*/  FADD R60, -R105, R172 ;  /* 0x000000ac693c7221 */ /* 0x000fe20000000100 */
[----:B------:R-:W-:Y:S01]  /*2f40*/  MUFU.EX2 R142, R116 ;  /* 0x00000074008e7308 */ /* 0x000fe20000000800 */
[----:B------:R-:W-:Y:S02]  /*2f50*/  FMUL R36, R44, 1.4426950216293334961 ;  /* 0x3fb8aa3b2c247820 */ /* 0x000fe40000400000 */
[----:B------:R-:W-:Y:S02]  /*2f60*/  FMUL R44, R104, 1.4426950216293334961 ;  /* 0x3fb8aa3b682c7820 */ /* 0x000fe40000400000 */
[----:B------:R-:W-:Y:S02]  /*2f70*/  FMUL R51, R106, 1.4426950216293334961 ;  /* 0x3fb8aa3b6a337820 */ /* 0x000fe40000400000 */
[----:B------:R-:W-:Y:S01]  /*2f80*/  FMUL R104, R107, 1.4426950216293334961 ;  /* 0x3fb8aa3b6b687820 */ /* 0x000fe20000400000 */
[----:B------:R1:W-:Y:S01]  /*2f90*/  MUFU.EX2 R169, R96 ;  /* 0x0000006000a97308 */ /* 0x0003e20000000800 */
[----:B------:R-:W-:-:S02]  /*2fa0*/  FMUL R106, R60, 1.4426950216293334961 ;  /* 0x3fb8aa3b3c6a7820 */ /* 0x000fc40000400000 */
[----:B------:R-:W-:Y:S05]  /*2fb0*/  LDSM.16.M88.4 R60, [R16+0x2800] ;  /* 0x00280000103c783b */ /* 0x000fea0000000200 */
[----:B------:R0:W-:Y:S01]  /*2fc0*/  MUFU.EX2 R116, R97 ;  /* 0x0000006100747308 */ /* 0x0001e20000000800 */
[----:B-1----:R-:W-:-:S07]  /*2fd0*/  FMUL R96, R58, 1.4426950216293334961 ;  /* 0x3fb8aa3b3a607820 */ /* 0x002fce0000400000 */
[----:B------:R1:W-:Y:S01]  /*2fe0*/  MUFU.EX2 R107, R53 ;  /* 0x00000035006b7308 */ /* 0x0003e20000000800 */
[----:B0-----:R-:W-:Y:S02]  /*2ff0*/  FMNMX R97, R56, R57, !PT ;  /* 0x0000003938617209 */ /* 0x001fe40007800000 */
[----:B------:R-:W-:Y:S04]  /*3000*/  LDSM.16.M88.4 R56, [R16+0x2400] ;  /* 0x002400001038783b */ /* 0x000fe80000000200 */
[----:B-1----:R-:W0:Y:S01]  /*3010*/  LDSM.16.M88.4 R52, [R16+0x2000] ;  /* 0x002000001034783b */ /* 0x002e220000000200 */
[--C-:B------:R-:W-:Y:S01]  /*3020*/  FFMA R117, R117, c[0x0][0x188], -R105.reuse ;  /* 0x0000620075757a23 */ /* 0x100fe20000000869 */
[----:B------:R-:W-:Y:S01]  /*3030*/  FMNMX R97, R97, R168, !PT ;  /* 0x000000a861617209 */ /* 0x000fe20007800000 */
[----:B------:R-:W-:-:S02]  /*3040*/  FFMA R149, R149, c[0x0][0x188], -R105 ;  /* 0x0000620095957a23 */ /* 0x000fc40000000869 */
[----:B------:R-:W-:Y:S02]  /*3050*/  FMUL R117, R117, 1.4426950216293334961 ;  /* 0x3fb8aa3b75757820 */ /* 0x000fe40000400000 */
[----:B------:R-:W-:Y:S02]  /*3060*/  FFMA R148, R148, c[0x0][0x188], -R105 ;  /* 0x0000620094947a23 */ /* 0x000fe40000000869 */
[----:B------:R-:W-:Y:S02]  /*3070*/  FMUL R149, R149, 1.4426950216293334961 ;  /* 0x3fb8aa3b95957820 */ /* 0x000fe40000400000 */
[--C-:B------:R-:W-:Y:S02]  /*3080*/  FFMA R118, R118, c[0x0][0x188], -R97.reuse ;  /* 0x0000620076767a23 */ /* 0x100fe40000000861 */
[--C-:B------:R-:W-:Y:S02]  /*3090*/  FFMA R119, R119, c[0x0][0x188], -R97.reuse ;  /* 0x0000620077777a23 */ /* 0x100fe40000000861 */
[--C-:B------:R-:W-:Y:S01]  /*30a0*/  FFMA R72, R99, c[0x0][0x188], -R97.reuse ;  /* 0x0000620063487a23 */ /* 0x100fe20000000861 */
[----:B------:R-:W1:Y:S01]  /*30b0*/  MUFU.EX2 R24, R24 ;  /* 0x0000001800187308 */ /* 0x000e620000000800 */
[----:B------:R-:W-:-:S02]  /*30c0*/  FFMA R98, R98, c[0x0][0x188], -R97 ;  /* 0x0000620062627a23 */ /* 0x000fc40000000861 */
[----:B------:R-:W-:Y:S02]  /*30d0*/  FADD R73, -R97, R168 ;  /* 0x000000a861497221 */ /* 0x000fe40000000100 */
[----:B------:R-:W-:-:S03]  /*30e0*/  FMUL R118, R118, 1.4426950216293334961 ;  /* 0x3fb8aa3b76767820 */ /* 0x000fc60000400000 */
[----:B------:R-:W3:Y:S01]  /*30f0*/  MUFU.EX2 R157, R157 ;  /* 0x0000009d009d7308 */ /* 0x000ee20000000800 */
[----:B------:R-:W-:Y:S02]  /*3100*/  FMUL R98, R98, 1.4426950216293334961 ;  /* 0x3fb8aa3b62627820 */ /* 0x000fe40000400000 */
[----:B------:R-:W-:-:S05]  /*3110*/  FMUL R73, R73, 1.4426950216293334961 ;  /* 0x3fb8aa3b49497820 */ /* 0x000fca0000400000 */
[----:B------:R-:W4:Y:S08]  /*3120*/  MUFU.EX2 R143, R143 ;  /* 0x0000008f008f7308 */ /* 0x000f300000000800 */
[----:B------:R5:W0:Y:S08]  /*3130*/  MUFU.EX2 R173, R117 ;  /* 0x0000007500ad7308 */ /* 0x000a300000000800 */
[----:B------:R0:W-:Y:S01]  /*3140*/  MUFU.EX2 R108, R149 ;  /* 0x00000095006c7308 */ /* 0x0001e20000000800 */
[----:B-----5:R-:W-:-:S02]  /*3150*/  FMUL R117, R148, 1.4426950216293334961 ;  /* 0x3fb8aa3b94757820 */ /* 0x020fc40000400000 */
[----:B------:R-:W-:Y:S02]  /*3160*/  FMUL R148, R72, 1.4426950216293334961 ;  /* 0x3fb8aa3b48947820 */ /* 0x000fe40000400000 */
[----:B0-----:R-:W-:-:S03]  /*3170*/  FMUL R149, R119, 1.4426950216293334961 ;  /* 0x3fb8aa3b77957820 */ /* 0x001fc60000400000 */
[----:B------:R-:W0:Y:S08]  /*3180*/  MUFU.EX2 R106, R106 ;  /* 0x0000006a006a7308 */ /* 0x000e300000000800 */
[----:B------:R-:W-:Y:S08]  /*3190*/  MUFU.EX2 R118, R118 ;  /* 0x0000007600767308 */ /* 0x000ff00000000800 */
[----:B------:R-:W5:Y:S08]  /*31a0*/  MUFU.EX2 R149, R149 ;  /* 0x0000009500957308 */ /* 0x000f700000000800 */
[----:B------:R-:W-:Y:S08]  /*31b0*/  MUFU.EX2 R119, R98 ;  /* 0x0000006200777308 */ /* 0x000ff00000000800 */
[----:B------:R5:W0:Y:S08]  /*31c0*/  MUFU.EX2 R99, R73 ;  /* 0x0000004900637308 */ /* 0x000a300000000800 */
[----:B------:R-:W0:Y:S01]  /*31d0*/  MUFU.EX2 R148, R148 ;  /* 0x0000009400947308 */ /* 0x000e220000000800 */
[C---:B--2---:R-:W-:Y:S01]  /*31e0*/  FMUL R120, R48.reuse, R120 ;  /* 0x0000007830787220 */ /* 0x044fe20000400000 */
[----:B-1----:R-:W-:Y:S01]  /*31f0*/  F2FP.BF16.PACK_AB R68, R25, R24 ;  /* 0x000000181944723e */ /* 0x002fe200000010ff */
[----:B------:R-:W-:Y:S01]  /*3200*/  FMUL R121, R48, R121 ;  /* 0x0000007930797220 */ /* 0x000fe20000400000 */
[----:B------:R-:W-:Y:S01]  /*3210*/  F2FP.BF16.PACK_AB R70, R27, R26 ;  /* 0x0000001a1b46723e */ /* 0x000fe200000010ff */
[----:B------:R-:W-:Y:S01]  /*3220*/  FMUL R122, R107, R122 ;  /* 0x0000007a6b7a7220 */ /* 0x000fe20000400000 */
[----:B---3--:R-:W-:Y:S01]  /*3230*/  F2FP.BF16.PACK_AB R69, R157, R156 ;  /* 0x0000009c9d45723e */ /* 0x008fe200000010ff */
[----:B------:R-:W-:Y:S01]  /*3240*/  FMUL R123, R107, R123 ;  /* 0x0000007b6b7b7220 */ /* 0x000fe20000400000 */
[----:B----4-:R-:W-:Y:S01]  /*3250*/  F2FP.BF16.PACK_AB R71, R140, R143 ;  /* 0x0000008f8c47723e */ /* 0x010fe200000010ff */
[----:B------:R-:W-:-:S02]  /*3260*/  FMUL R100, R48, R100 ;  /* 0x0000006430647220 */ /* 0x000fc40000400000 */
[C---:B------:R-:W-:Y:S02]  /*3270*/  FMUL R101, R48.reuse, R101 ;  /* 0x0000006530657220 */ /* 0x040fe40000400000 */
[C---:B------:R-:W-:Y:S02]  /*3280*/  FMUL R102, R107.reuse, R102 ;  /* 0x000000666b667220 */ /* 0x040fe40000400000 */
[C---:B------:R-:W-:Y:S02]  /*3290*/  FMUL R103, R107.reuse, R103 ;  /* 0x000000676b677220 */ /* 0x040fe40000400000 */
[C---:B------:R-:W-:Y:S02]  /*32a0*/  FMUL R136, R48.reuse, R136 ;  /* 0x0000008830887220 */ /* 0x040fe40000400000 */
[----:B------:R-:W-:Y:S02]  /*32b0*/  FMUL R137, R48, R137 ;  /* 0x0000008930897220 */ /* 0x000fe40000400000 */
[----:B------:R-:W-:-:S02]  /*32c0*/  FMUL R138, R107, R138 ;  /* 0x0000008a6b8a7220 */ /* 0x000fc40000400000 */
[C---:B------:R-:W-:Y:S02]  /*32d0*/  FMUL R139, R107.reuse, R139 ;  /* 0x0000008b6b8b7220 */ /* 0x040fe40000400000 */
[C---:B------:R-:W-:Y:S02]  /*32e0*/  FMUL R124, R48.reuse, R124 ;  /* 0x0000007c307c7220 */ /* 0x040fe40000400000 */
[C---:B------:R-:W-:Y:S02]  /*32f0*/  FMUL R126, R107.reuse, R126 ;  /* 0x0000007e6b7e7220 */ /* 0x040fe40000400000 */
[----:B------:R-:W-:Y:S02]  /*3300*/  FMUL R125, R48, R125 ;  /* 0x0000007d307d7220 */ /* 0x000fe40000400000 */
[----:B------:R-:W-:Y:S01]  /*3310*/  FMUL R127, R107, R127 ;  /* 0x0000007f6b7f7220 */ /* 0x000fe20000400000 */
[C---:B------:R-:W-:Y:S01]  /*3320*/  HMMA.16816.F32.BF16 R120, R68.reuse, R52, R120 ;  /* 0x000000344478723c */ /* 0x040fe20000041878 */
[----:B------:R-:W-:Y:S01]  /*3330*/  F2FP.BF16.PACK_AB R72, R173, R142 ;  /* 0x0000008ead48723e */ /* 0x000fe200000010ff */
[C---:B0-----:R-:W-:Y:S01]  /*3340*/  FMUL R84, R106.reuse, R84 ;  /* 0x000000546a547220 */ /* 0x041fe20000400000 */
[----:B-----5:R-:W-:Y:S01]  /*3350*/  F2FP.BF16.PACK_AB R73, R149, R118 ;  /* 0x000000769549723e */ /* 0x020fe200000010ff */
[----:B------:R-:W-:Y:S01]  /*3360*/  FMUL R85, R106, R85 ;  /* 0x000000556a557220 */ /* 0x000fe20000400000 */
[----:B------:R-:W-:Y:S01]  /*3370*/  F2FP.BF16.PACK_AB R74, R116, R169 ;  /* 0x000000a9744a723e */ /* 0x000fe200000010ff */
[C---:B------:R-:W-:Y:S01]  /*3380*/  FMUL R86, R99.reuse, R86 ;  /* 0x0000005663567220 */ /* 0x040fe20000400000 */
[----:B------:R-:W-:Y:S01]  /*3390*/  F2FP.BF16.PACK_AB R75, R148, R119 ;  /* 0x00000077944b723e */ /* 0x000fe200000010ff */
[----:B------:R-:W-:Y:S01]  /*33a0*/  HMMA.16816.F32.BF16 R100, R68, R56, R100 ;  /* 0x000000384464723c */ /* 0x000fe20000041864 */
[----:B------:R-:W-:-:S02]  /*33b0*/  FMUL R87, R99, R87 ;  /* 0x0000005763577220 */ /* 0x000fc40000400000 */
[----:B------:R-:W-:-:S05]  /*33c0*/  FFMA R109, R109, c[0x0][0x188], -R105 ;  /* 0x000062006d6d7a23 */ /* 0x000fca0000000869 */
[----:B------:R-:W-:Y:S01]  /*33d0*/  HMMA.16816.F32.BF16 R136, R68, R60, R136 ;  /* 0x0000003c4488723c */ /* 0x000fe20000041888 */
[--C-:B------:R-:W-:Y:S02]  /*33e0*/  FFMA R150, R150, c[0x0][0x188], -R97.reuse ;  /* 0x0000620096967a23 */ /* 0x100fe40000000861 */
[----:B------:R-:W-:-:S05]  /*33f0*/  FFMA R151, R151, c[0x0][0x188], -R97 ;  /* 0x0000620097977a23 */ /* 0x000fca0000000861 */
[----:B------:R-:W-:Y:S01]  /*3400*/  HMMA.16816.F32.BF16 R124, R68, R64, R124 ;  /* 0x00000040447c723c */ /* 0x000fe2000004187c */
[--C-:B------:R-:W-:Y:S02]  /*3410*/  FFMA R110, R110, c[0x0][0x188], -R97.reuse ;  /* 0x000062006e6e7a23 */ /* 0x100fe40000000861 */
[----:B------:R-:W-:-:S04]  /*3420*/  FFMA R111, R111, c[0x0][0x188], -R97 ;  /* 0x000062006f6f7a23 */ /* 0x000fc80000000861 */
[C---:B------:R-:W-:Y:S02]  /*3430*/  FMUL R68, R106.reuse, R88 ;  /* 0x000000586a447220 */ /* 0x040fe40000400000 */
[----:B------:R-:W-:Y:S02]  /*3440*/  FMUL R69, R106, R89 ;  /* 0x000000596a457220 */ /* 0x000fe40000400000 */
[C---:B------:R-:W-:Y:S02]  /*3450*/  FMUL R70, R99.reuse, R90 ;  /* 0x0000005a63467220 */ /* 0x040fe40000400000 */
[----:B------:R-:W-:Y:S01]  /*3460*/  FMUL R71, R99, R91 ;  /* 0x0000005b63477220 */ /* 0x000fe20000400000 */
[----:B------:R-:W0:Y:S01]  /*3470*/  MUFU.EX2 R31, R31 ;  /* 0x0000001f001f7308 */ /* 0x000e220000000800 */
[----:B------:R-:W-:Y:S01]  /*3480*/  FFMA R82, R82, c[0x0][0x188], -R45 ;  /* 0x0000620052527a23 */ /* 0x000fe2000000082d */
[----:B------:R-:W-:Y:S01]  /*3490*/  HMMA.16816.F32.BF16 R84, R72, R64, R84 ;  /* 0x000000404854723c */ /* 0x000fe20000041854 */
[C---:B------:R-:W-:Y:S01]  /*34a0*/  FMUL R76, R106.reuse, R92 ;  /* 0x0000005c6a4c7220 */ /* 0x040fe20000400000 */
[----:B------:R-:W1:Y:S01]  /*34b0*/  LDSM.16.M88.4 R88, [R6+0x2000] ;  /* 0x002000000658783b */ /* 0x000e620000000200 */
[----:B------:R-:W-:-:S02]  /*34c0*/  FMUL R77, R106, R93 ;  /* 0x0000005d6a4d7220 */ /* 0x000fc40000400000 */
[C---:B------:R-:W-:Y:S01]  /*34d0*/  FMUL R78, R99.reuse, R94 ;  /* 0x0000005e634e7220 */ /* 0x040fe20000400000 */
[----:B------:R-:W-:Y:S01]  /*34e0*/  MUFU.EX2 R141, R141 ;  /* 0x0000008d008d7308 */ /* 0x000fe20000000800 */
[----:B------:R-:W-:Y:S01]  /*34f0*/  FMUL R79, R99, R95 ;  /* 0x0000005f634f7220 */ /* 0x000fe20000400000 */
[----:B------:R-:W-:Y:S01]  /*3500*/  HMMA.16816.F32.BF16 R68, R72, R52, R68 ;  /* 0x000000344844723c */ /* 0x000fe20000041844 */
[----:B------:R-:W-:Y:S01]  /*3510*/  FMUL R109, R109, 1.4426950216293334961 ;  /* 0x3fb8aa3b6d6d7820 */ /* 0x000fe20000400000 */
[----:B------:R-:W2:Y:S01]  /*3520*/  LDSM.16.M88.4 R92, [R6+0x2400] ;  /* 0x00240000065c783b */ /* 0x000ea20000000200 */
[----:B------:R-:W-:-:S03]  /*3530*/  FMUL R64, R110, 1.4426950216293334961 ;  /* 0x3fb8aa3b6e407820 */ /* 0x000fc60000400000 */
[----:B------:R-:W3:Y:S01]  /*3540*/  MUFU.EX2 R38, R38 ;  /* 0x0000002600267308 */ /* 0x000ee20000000800 */
[----:B------:R-:W-:Y:S02]  /*3550*/  FMUL R52, R150, 1.4426950216293334961 ;  /* 0x3fb8aa3b96347820 */ /* 0x000fe40000400000 */
[----:B------:R-:W-:Y:S02]  /*3560*/  FMUL R53, R151, 1.4426950216293334961 ;  /* 0x3fb8aa3b97357820 */ /* 0x000fe40000400000 */
[----:B------:R-:W-:-:S03]  /*3570*/  FMUL R111, R111, 1.4426950216293334961 ;  /* 0x3fb8aa3b6f6f7820 */ /* 0x000fc60000400000 */
[----:B------:R-:W4:Y:S01]  /*3580*/  MUFU.EX2 R39, R39 ;  /* 0x0000002700277308 */ /* 0x000f220000000800 */
[--C-:B------:R-:W-:Y:S02]  /*3590*/  FFMA R80, R80, c[0x0][0x188], -R13.reuse ;  /* 0x0000620050507a23 */ /* 0x100fe4000000080d */
[----:B------:R-:W-:Y:S02]  /*35a0*/  FFMA R81, R81, c[0x0][0x188], -R13 ;  /* 0x0000620051517a23 */ /* 0x000fe4000000080d */
[----:B------:R-:W-:Y:S02]  /*35b0*/  FMUL R82, R82, 1.4426950216293334961 ;  /* 0x3fb8aa3b52527820 */ /* 0x000fe40000400000 */
[----:B------:R-:W-:Y:S01]  /*35c0*/  FFMA R83, R83, c[0x0][0x188], -R45 ;  /* 0x0000620053537a23 */ /* 0x000fe2000000082d */
[----:B------:R-:W-:Y:S01]  /*35d0*/  HMMA.16816.F32.BF16 R76, R72, R56, R76 ;  /* 0x00000038484c723c */ /* 0x000fe2000004184c */
[----:B------:R-:W-:Y:S01]  /*35e0*/  FMUL R40, R80, 1.4426950216293334961 ;  /* 0x3fb8aa3b50287820 */ /* 0x000fe20000400000 */
[----:B------:R5:W-:Y:S01]  /*35f0*/  MUFU.EX2 R47, R82 ;  /* 0x00000052002f7308 */ /* 0x000be20000000800 */
[----:B------:R-:W-:-:S02]  /*3600*/  FMUL R41, R81, 1.4426950216293334961 ;  /* 0x3fb8aa3b51297820 */ /* 0x000fc40000400000 */
[----:B------:R-:W-:Y:S02]  /*3610*/  FMUL R50, R83, 1.4426950216293334961 ;  /* 0x3fb8aa3b53327820 */ /* 0x000fe40000400000 */
[C---:B------:R-:W-:Y:S02]  /*3620*/  FMUL R80, R106.reuse, R128 ;  /* 0x000000806a507220 */ /* 0x040fe40000400000 */
[----:B------:R-:W-:Y:S01]  /*3630*/  FMUL R81, R106, R129 ;  /* 0x000000816a517220 */ /* 0x000fe20000400000 */
[----:B------:R-:W0:Y:S01]  /*3640*/  MUFU.EX2 R117, R117 ;  /* 0x0000007500757308 */ /* 0x000e220000000800 */
[C---:B-----5:R-:W-:Y:S02]  /*3650*/  FMUL R82, R99.reuse, R130 ;  /* 0x0000008263527220 */ /* 0x060fe40000400000 */
[----:B------:R-:W-:Y:S02]  /*3660*/  FMUL R83, R99, R131 ;  /* 0x0000008363537220 */ /* 0x000fe40000400000 */
[----:B------:R-:W-:Y:S01]  /*3670*/  FADD R25, R24, R25 ;  /* 0x0000001918197221 */ /* 0x000fe20000000000 */
[----:B------:R-:W5:Y:S02]  /*3680*/  LDSM.16.M88.4 R128, [R6+0x2800] ;  /* 0x002800000680783b */ /* 0x000f640000000200 */
[----:B------:R-:W-:Y:S01]  /*3690*/  MUFU.EX2 R96, R96 ;  /* 0x0000006000607308 */ /* 0x000fe20000000800 */
[----:B------:R-:W-:-:S07]  /*36a0*/  FADD R156, R156, R157 ;  /* 0x0000009d9c9c7221 */ /* 0x000fce0000000000 */
[----:B------:R-:W-:Y:S01]  /*36b0*/  MUFU.EX2 R109, R109 ;  /* 0x0000006d006d7308 */ /* 0x000fe20000000800 */
[----:B------:R-:W-:-:S07]  /*36c0*/  FADD R26, R26, R25 ;  /* 0x000000191a1a7221 */ /* 0x000fce0000000000 */
[----:B------:R-:W-:Y:S01]  /*36d0*/  MUFU.EX2 R52, R52 ;  /* 0x0000003400347308 */ /* 0x000fe20000000800 */
[----:B------:R-:W-:Y:S07]  /*36e0*/  HMMA.16816.F32.BF16 R80, R72, R60, R80 ;  /* 0x0000003c4850723c */ /* 0x000fee0000041850 */
[----:B------:R-:W0:Y:S01]  /*36f0*/  MUFU.EX2 R53, R53 ;  /* 0x0000003500357308 */ /* 0x000e220000000800 */
[----:B------:R-:W-:-:S07]  /*3700*/  FADD R143, R143, R156 ;  /* 0x0000009c8f8f7221 */ /* 0x000fce0000000000 */
[----:B------:R-:W-:Y:S08]  /*3710*/  MUFU.EX2 R64, R64 ;  /* 0x0000004000407308 */ /* 0x000ff00000000800 */
[----:B------:R-:W1:Y:S01]  /*3720*/  MUFU.EX2 R111, R111 ;  /* 0x0000006f006f7308 */ /* 0x000e620000000800 */
[----:B------:R-:W-:Y:S02]  /*3730*/  F2FP.BF16.PACK_AB R72, R29, R28 ;  /* 0x0000001c1d48723e */ /* 0x000fe400000010ff */
[----:B0-----:R-:W-:-:S02]  /*3740*/  F2FP.BF16.PACK_AB R74, R31, R30 ;  /* 0x0000001e1f4a723e */ /* 0x001fc400000010ff */
[----:B---3--:R-:W-:Y:S02]  /*3750*/  F2FP.BF16.PACK_AB R73, R38, R141 ;  /* 0x0000008d2649723e */ /* 0x008fe400000010ff */
[----:B----4-:R-:W-:Y:S01]  /*3760*/  F2FP.BF16.PACK_AB R75, R42, R39 ;  /* 0x000000272a4b723e */ /* 0x010fe200000010ff */
[----:B------:R-:W-:Y:S02]  /*3770*/  FADD R27, R27, R26 ;  /* 0x0000001a1b1b7221 */ /* 0x000fe40000000000 */
[--C-:B------:R-:W-:Y:S02]  /*3780*/  FFMA R32, R32, c[0x0][0x188], -R13.reuse ;  /* 0x0000620020207a23 */ /* 0x100fe4000000080d */
[----:B------:R-:W-:Y:S02]  /*3790*/  FFMA R33, R33, c[0x0][0x188], -R13 ;  /* 0x0000620021217a23 */ /* 0x000fe4000000080d */
[----:B------:R-:W-:Y:S02]  /*37a0*/  FADD R140, R140, R143 ;  /* 0x0000008f8c8c7221 */ /* 0x000fe40000000000 */
[----:B------:R-:W-:-:S02]  /*37b0*/  FADD R142, R142, R173 ;  /* 0x000000ad8e8e7221 */ /* 0x000fc40000000000 */
[----:B------:R-:W-:Y:S01]  /*37c0*/  FADD R118, R118, R149 ;  /* 0x0000009576767221 */ /* 0x000fe20000000000 */
[----:B------:R-:W0:Y:S01]  /*37d0*/  MUFU.EX2 R36, R36 ;  /* 0x0000002400247308 */ /* 0x000e220000000800 */
[----:B------:R-:W-:Y:S01]  /*37e0*/  FFMA R112, R112, c[0x0][0x188], -R105 ;  /* 0x0000620070707a23 */ /* 0x000fe20000000869 */
[C---:B------:R-:W-:Y:S01]  /*37f0*/  HMMA.16816.F32.BF16 R120, R72.reuse, R54, R120 ;  /* 0x000000364878723c */ /* 0x040fe20000041878 */
[----:B------:R-:W-:Y:S02]  /*3800*/  FADD R28, R28, R27 ;  /* 0x0000001b1c1c7221 */ /* 0x000fe40000000000 */
[----:B------:R-:W-:Y:S01]  /*3810*/  FMUL R32, R32, 1.4426950216293334961 ;  /* 0x3fb8aa3b20207820 */ /* 0x000fe20000400000 */
[----:B------:R-:W3:Y:S01]  /*3820*/  LDSM.16.M88.4 R24, [R6+0x2c00] ;  /* 0x002c00000618783b */ /* 0x000ee20000000200 */
[----:B------:R-:W-:Y:S02]  /*3830*/  FMUL R33, R33, 1.4426950216293334961 ;  /* 0x3fb8aa3b21217820 */ /* 0x000fe40000400000 */
[----:B------:R-:W-:Y:S01]  /*3840*/  FADD R141, R141, R140 ;  /* 0x0000008c8d8d7221 */ /* 0x000fe20000000000 */
[----:B------:R-:W-:Y:S01]  /*3850*/  HMMA.16816.F32.BF16 R100, R72, R58, R100 ;  /* 0x0000003a4864723c */ /* 0x000fe20000041864 */
[----:B------:R-:W-:Y:S01]  /*3860*/  FFMA R114, R114, c[0x0][0x188], -R97 ;  /* 0x0000620072727a23 */ /* 0x000fe20000000861 */
[----:B------:R-:W4:Y:S01]  /*3870*/  MUFU.EX2 R37, R37 ;  /* 0x0000002500257308 */ /* 0x000f220000000800 */
[----:B------:R-:W-:-:S02]  /*3880*/  FADD R169, R169, R142 ;  /* 0x0000008ea9a97221 */ /* 0x000fc40000000000 */
[----:B------:R-:W-:-:S03]  /*3890*/  FADD R119, R119, R118 ;  /* 0x0000007677777221 */ /* 0x000fc60000000000 */
[----:B------:R-:W-:Y:S01]  /*38a0*/  HMMA.16816.F32.BF16 R136, R72, R62, R136 ;  /* 0x0000003e4888723c */ /* 0x000fe20000041888 */
[----:B------:R-:W-:Y:S02]  /*38b0*/  FMUL R98, R112, 1.4426950216293334961 ;  /* 0x3fb8aa3b70627820 */ /* 0x000fe40000400000 */
[----:B------:R-:W-:Y:S02]  /*38c0*/  FFMA R113, R113, c[0x0][0x188], -R105 ;  /* 0x0000620071717a23 */ /* 0x000fe40000000869 */
[----:B------:R-:W-:-:S03]  /*38d0*/  FFMA R115, R115, c[0x0][0x188], -R97 ;  /* 0x0000620073737a23 */ /* 0x000fc60000000861 */
[----:B------:R-:W-:Y:S01]  /*38e0*/  HMMA.16816.F32.BF16 R124, R72, R66, R124 ;  /* 0x00000042487c723c */ /* 0x000fe2000004187c */
[----:B------:R-:W-:Y:S02]  /*38f0*/  FADD R29, R29, R28 ;  /* 0x0000001c1d1d7221 */ /* 0x000fe40000000000 */
[----:B------:R-:W-:-:S04]  /*3900*/  FADD R38, R38, R141 ;  /* 0x0000008d26267221 */ /* 0x000fc80000000000 */
[----:B------:R-:W-:Y:S02]  /*3910*/  F2FP.BF16.PACK_AB R72, R108, R117 ;  /* 0x000000756c48723e */ /* 0x000fe400000010ff */
[----:B------:R-:W-:Y:S02]  /*3920*/  F2FP.BF16.PACK_AB R73, R53, R52 ;  /* 0x000000343549723e */ /* 0x000fe400000010ff */
[----:B------:R-:W-:Y:S02]  /*3930*/  F2FP.BF16.PACK_AB R74, R109, R96 ;  /* 0x000000606d4a723e */ /* 0x000fe400000010ff */
[----:B-1----:R-:W-:Y:S01]  /*3940*/  F2FP.BF16.PACK_AB R75, R111, R64 ;  /* 0x000000406f4b723e */ /* 0x002fe200000010ff */
[----:B------:R-:W-:Y:S01]  /*3950*/  FMUL R114, R114, 1.4426950216293334961 ;  /* 0x3fb8aa3b72727820 */ /* 0x000fe20000400000 */
[----:B------:R-:W-:Y:S01]  /*3960*/  MUFU.EX2 R32, R32 ;  /* 0x0000002000207308 */ /* 0x000fe20000000800 */
[----:B------:R-:W-:Y:S02]  /*3970*/  FADD R116, R116, R169 ;  /* 0x000000a974747221 */ /* 0x000fe40000000000 */
[----:B------:R-:W-:-:S02]  /*3980*/  FADD R119, R148, R119 ;  /* 0x0000007794777221 */ /* 0x000fc40000000000 */
[--C-:B------:R-:W-:Y:S02]  /*3990*/  FFMA R146, R146, c[0x0][0x188], -R97.reuse ;  /* 0x0000620092927a23 */ /* 0x100fe40000000861 */
[----:B------:R-:W-:Y:S01]  /*39a0*/  FFMA R147, R147, c[0x0][0x188], -R97 ;  /* 0x0000620093937a23 */ /* 0x000fe20000000861 */
[----:B------:R-:W1:Y:S01]  /*39b0*/  MUFU.EX2 R33, R33 ;  /* 0x0000002100217308 */ /* 0x000e620000000800 */
[----:B------:R-:W-:Y:S01]  /*39c0*/  FMUL R113, R113, 1.4426950216293334961 ;  /* 0x3fb8aa3b71717820 */ /* 0x000fe20000400000 */
[----:B------:R-:W-:Y:S01]  /*39d0*/  HMMA.16816.F32.BF16 R76, R72, R58, R76 ;  /* 0x0000003a484c723c */ /* 0x000fe2000004184c */
[----:B------:R-:W-:Y:S02]  /*39e0*/  FMUL R115, R115, 1.4426950216293334961 ;  /* 0x3fb8aa3b73737820 */ /* 0x000fe40000400000 */
[----:B------:R-:W-:Y:S02]  /*39f0*/  FADD R30, R30, R29 ;  /* 0x0000001d1e1e7221 */ /* 0x000fe40000000000 */
[----:B------:R-:W-:Y:S01]  /*3a00*/  FADD R39, R39, R38 ;  /* 0x0000002627277221 */ /* 0x000fe20000000000 */
[----:B------:R-:W0:Y:S01]  /*3a10*/  MUFU.EX2 R98, R98 ;  /* 0x0000006200627308 */ /* 0x000e220000000800 */
[----:B------:R-:W-:-:S02]  /*3a20*/  FFMA R144, R144, c[0x0][0x188], -R105 ;  /* 0x0000620090907a23 */ /* 0x000fc40000000869 */
[----:B------:R-:W-:Y:S02]  /*3a30*/  FADD R117, R117, R116 ;  /* 0x0000007475757221 */ /* 0x000fe40000000000 */
[----:B------:R-:W-:Y:S02]  /*3a40*/  FADD R52, R52, R119 ;  /* 0x0000007734347221 */ /* 0x000fe40000000000 */
[----:B------:R-:W-:Y:S01]  /*3a50*/  FMUL R146, R146, 1.4426950216293334961 ;  /* 0x3fb8aa3b92927820 */ /* 0x000fe20000400000 */
[----:B------:R-:W0:Y:S01]  /*3a60*/  MUFU.EX2 R58, R114 ;  /* 0x00000072003a7308 */ /* 0x000e220000000800 */
[----:B------:R-:W-:Y:S02]  /*3a70*/  FMUL R147, R147, 1.4426950216293334961 ;  /* 0x3fb8aa3b93937820 */ /* 0x000fe40000400000 */
[----:B------:R-:W-:Y:S02]  /*3a80*/  FFMA R145, R145, c[0x0][0x188], -R105 ;  /* 0x0000620091917a23 */ /* 0x000fe40000000869 */
[----:B------:R-:W-:-:S02]  /*3a90*/  FADD R31, R31, R30 ;  /* 0x0000001e1f1f7221 */ /* 0x000fc40000000000 */
[----:B------:R-:W-:Y:S01]  /*3aa0*/  FADD R42, R42, R39 ;  /* 0x000000272a2a7221 */ /* 0x000fe20000000000 */
[----:B------:R-:W1:Y:S01]  /*3ab0*/  MUFU.EX2 R113, R113 ;  /* 0x0000007100717308 */ /* 0x000e620000000800 */
[----:B------:R-:W-:Y:S02]  /*3ac0*/  FMUL R144, R144, 1.4426950216293334961 ;  /* 0x3fb8aa3b90907820 */ /* 0x000fe40000400000 */
[----:B------:R-:W-:Y:S02]  /*3ad0*/  FADD R117, R108, R117 ;  /* 0x000000756c757221 */ /* 0x000fe40000000000 */
[----:B------:R-:W-:Y:S01]  /*3ae0*/  FADD R59, R53, R52 ;  /* 0x00000034353b7221 */ /* 0x000fe20000000000 */
[----:B------:R-:W-:Y:S02]  /*3af0*/  F2FP.BF16.PACK_AB R53, R34, R43 ;  /* 0x0000002b2235723e */ /* 0x000fe400000010ff */
[----:B------:R-:W1:Y:S01]  /*3b00*/  MUFU.EX2 R115, R115 ;  /* 0x0000007300737308 */ /* 0x000e620000000800 */
[----:B------:R-:W-:-:S02]  /*3b10*/  FMUL R112, R145, 1.4426950216293334961 ;  /* 0x3fb8aa3b91707820 */ /* 0x000fc40000400000 */
[----:B------:R-:W-:Y:S02]  /*3b20*/  FFMA R132, R132, c[0x0][0x188], -R105 ;  /* 0x0000620084847a23 */ /* 0x000fe40000000869 */
[----:B------:R-:W-:Y:S02]  /*3b30*/  FFMA R134, R134, c[0x0][0x188], -R97 ;  /* 0x0000620086867a23 */ /* 0x000fe40000000861 */
[----:B0-----:R-:W-:Y:S01]  /*3b40*/  FADD R28, R36, R31 ;  /* 0x0000001f241c7221 */ /* 0x001fe20000000000 */
[----:B------:R-:W-:Y:S01]  /*3b50*/  MUFU.EX2 R146, R146 ;  /* 0x0000009200927308 */ /* 0x000fe20000000800 */
[----:B------:R-:W-:Y:S01]  /*3b60*/  FADD R43, R43, R42 ;  /* 0x0000002a2b2b7221 */ /* 0x000fe20000000000 */
[----:B----4-:R-:W-:Y:S01]  /*3b70*/  F2FP.BF16.PACK_AB R52, R37, R36 ;  /* 0x000000242534723e */ /* 0x010fe200000010ff */
[----:B------:R-:W-:Y:S02]  /*3b80*/  FADD R96, R96, R117 ;  /* 0x0000007560607221 */ /* 0x000fe40000000000 */
[----:B------:R-:W-:-:S03]  /*3b90*/  FADD R64, R64, R59 ;  /* 0x0000003b40407221 */ /* 0x000fc60000000000 */
[----:B------:R-:W0:Y:S01]  /*3ba0*/  MUFU.EX2 R147, R147 ;  /* 0x0000009300937308 */ /* 0x000e220000000800 */
[----:B------:R-:W-:Y:S02]  /*3bb0*/  FMUL R56, R132, 1.4426950216293334961 ;  /* 0x3fb8aa3b84387820 */ /* 0x000fe40000400000 */
[----:B------:R-:W-:Y:S02]  /*3bc0*/  FFMA R133, R133, c[0x0][0x188], -R105 ;  /* 0x0000620085857a23 */ /* 0x000fe40000000869 */
[----:B------:R-:W-:-:S03]  /*3bd0*/  FMUL R36, R134, 1.4426950216293334961 ;  /* 0x3fb8aa3b86247820 */ /* 0x000fc60000400000 */
[----:B------:R-:W4:Y:S01]  /*3be0*/  MUFU.EX2 R57, R144 ;  /* 0x0000009000397308 */ /* 0x000f220000000800 */
[----:B------:R-:W-:Y:S01]  /*3bf0*/  FADD R37, R37, R28 ;  /* 0x0000001c25257221 */ /* 0x000fe20000000000 */
[----:B------:R-:W-:Y:S01]  /*3c00*/  HMMA.16816.F32.BF16 R68, R72, R54, R68 ;  /* 0x000000364844723c */ /* 0x000fe20000041844 */
[----:B------:R-:W-:Y:S02]  /*3c10*/  FADD R34, R34, R43 ;  /* 0x0000002b22227221 */ /* 0x000fe40000000000 */
[----:B------:R-:W-:Y:S02]  /*3c20*/  FFMA R135, R135, c[0x0][0x188], -R97 ;  /* 0x0000620087877a23 */ /* 0x000fe40000000861 */
[----:B------:R-:W-:Y:S01]  /*3c30*/  FADD R109, R109, R96 ;  /* 0x000000606d6d7221 */ /* 0x000fe20000000000 */
[----:B------:R-:W0:Y:S01]  /*3c40*/  MUFU.EX2 R112, R112 ;  /* 0x0000007000707308 */ /* 0x000e220000000800 */
[----:B------:R-:W-:Y:S01]  /*3c50*/  FADD R111, R111, R64 ;  /* 0x000000406f6f7221 */ /* 0x000fe20000000000 */
[----:B-1----:R-:W-:Y:S01]  /*3c60*/  F2FP.BF16.PACK_AB R54, R33, R32 ;  /* 0x000000202136723e */ /* 0x002fe200000010ff */
[----:B------:R-:W-:-:S02]  /*3c70*/  FFMA R152, R152, c[0x0][0x188], -R105 ;  /* 0x0000620098987a23 */ /* 0x000fc40000000869 */
[----:B------:R-:W-:Y:S02]  /*3c80*/  FMUL R61, R133, 1.4426950216293334961 ;  /* 0x3fb8aa3b853d7820 */ /* 0x000fe40000400000 */
[----:B------:R-:W-:Y:S01]  /*3c90*/  FFMA R154, R154, c[0x0][0x188], -R97 ;  /* 0x000062009a9a7a23 */ /* 0x000fe20000000861 */
[----:B------:R-:W1:Y:S01]  /*3ca0*/  MUFU.EX2 R40, R40 ;  /* 0x0000002800287308 */ /* 0x000e620000000800 */
[----:B------:R-:W-:Y:S02]  /*3cb0*/  FADD R32, R32, R37 ;  /* 0x0000002520207221 */ /* 0x000fe40000000000 */
[----:B------:R-:W-:Y:S02]  /*3cc0*/  FADD R37, R35, R34 ;  /* 0x0000002223257221 */ /* 0x000fe40000000000 */
[----:B------:R-:W-:Y:S02]  /*3cd0*/  FMUL R135, R135, 1.4426950216293334961 ;  /* 0x3fb8aa3b87877820 */ /* 0x000fe40000400000 */
[----:B------:R-:W-:Y:S01]  /*3ce0*/  FADD R28, R98, R109 ;  /* 0x0000006d621c7221 */ /* 0x000fe20000000000 */
[----:B------:R-:W0:Y:S01]  /*3cf0*/  MUFU.EX2 R56, R56 ;  /* 0x0000003800387308 */ /* 0x000e220000000800 */
[----:B------:R-:W-:Y:S01]  /*3d00*/  FADD R34, R58, R111 ;  /* 0x0000006f3a227221 */ /* 0x000fe20000000000 */
[----:B------:R-:W-:Y:S01]  /*3d10*/  F2FP.BF16.PACK_AB R55, R46, R35 ;  /* 0x000000232e37723e */ /* 0x000fe200000010ff */
[----:B------:R-:W-:-:S02]  /*3d20*/  FFMA R153, R153, c[0x0][0x188], -R105 ;  /* 0x0000620099997a23 */ /* 0x000fc40000000869 */
[----:B------:R-:W-:-:S03]  /*3d30*/  FFMA R155, R155, c[0x0][0x188], -R97 ;  /* 0x000062009b9b7a23 */ /* 0x000fc60000000861 */
[----:B------:R-:W1:Y:S01]  /*3d40*/  MUFU.EX2 R36, R36 ;  /* 0x0000002400247308 */ /* 0x000e620000000800 */
[----:B------:R-:W-:Y:S02]  /*3d50*/  FMUL R60, R152, 1.4426950216293334961 ;  /* 0x3fb8aa3b983c7820 */ /* 0x000fe40000400000 */
[----:B------:R-:W-:Y:S02]  /*3d60*/  FMUL R154, R154, 1.4426950216293334961 ;  /* 0x3fb8aa3b9a9a7820 */ /* 0x000fe40000400000 */
[----:B------:R-:W-:-:S03]  /*3d70*/  FADD R30, R113, R28 ;  /* 0x0000001c711e7221 */ /* 0x000fc60000000000 */
[----:B------:R-:W1:Y:S01]  /*3d80*/  MUFU.EX2 R41, R41 ;  /* 0x0000002900297308 */ /* 0x000e620000000800 */
[----:B------:R-:W-:Y:S01]  /*3d90*/  FADD R39, R115, R34 ;  /* 0x0000002273277221 */ /* 0x000fe20000000000 */
[----:B0-----:R-:W-:Y:S01]  /*3da0*/  F2FP.BF16.PACK_AB R31, R147, R146 ;  /* 0x00000092931f723e */ /* 0x001fe200000010ff */
[----:B------:R-:W-:Y:S02]  /*3db0*/  FMUL R65, R153, 1.4426950216293334961 ;  /* 0x3fb8aa3b99417820 */ /* 0x000fe40000400000 */
[----:B------:R-:W-:-:S03]  /*3dc0*/  FMUL R155, R155, 1.4426950216293334961 ;  /* 0x3fb8aa3b9b9b7820 */ /* 0x000fc60000400000 */
[----:B------:R-:W0:Y:S01]  /*3dd0*/  MUFU.EX2 R50, R50 ;  /* 0x0000003200327308 */ /* 0x000e220000000800 */
[----:B----4-:R-:W-:Y:S02]  /*3de0*/  FADD R43, R57, R30 ;  /* 0x0000001e392b7221 */ /* 0x010fe40000000000 */
[----:B------:R-:W-:-:S05]  /*3df0*/  FADD R146, R146, R39 ;  /* 0x0000002792927221 */ /* 0x000fca0000000000 */
[----:B------:R-:W4:Y:S01]  /*3e00*/  MUFU.EX2 R61, R61 ;  /* 0x0000003d003d7308 */ /* 0x000f220000000800 */
[----:B------:R-:W-:-:S07]  /*3e10*/  FADD R33, R33, R32 ;  /* 0x0000002021217221 */ /* 0x000fce0000000000 */
[----:B------:R-:W0:Y:S01]  /*3e20*/  MUFU.EX2 R35, R135 ;  /* 0x0000008700237308 */ /* 0x000e220000000800 */
[----:B------:R-:W-:-:S07]  /*3e30*/  FADD R46, R46, R37 ;  /* 0x000000252e2e7221 */ /* 0x000fce0000000000 */
[----:B------:R-:W0:Y:S01]  /*3e40*/  MUFU.EX2 R44, R44 ;  /* 0x0000002c002c7308 */ /* 0x000e220000000800 */
[----:B------:R-:W-:Y:S02]  /*3e50*/  FADD R43, R112, R43 ;  /* 0x0000002b702b7221 */ /* 0x000fe40000000000 */
[----:B------:R-:W-:-:S05]  /*3e60*/  FADD R147, R147, R146 ;  /* 0x0000009293937221 */ /* 0x000fca0000000000 */
[----:B------:R-:W0:Y:S01]  /*3e70*/  MUFU.EX2 R51, R51 ;  /* 0x0000003300337308 */ /* 0x000e220000000800 */
[----:B-1----:R-:W-:-:S07]  /*3e80*/  FADD R32, R40, R33 ;  /* 0x0000002128207221 */ /* 0x002fce0000000000 */
[----:B------:R-:W1:Y:S01]  /*3e90*/  MUFU.EX2 R60, R60 ;  /* 0x0000003c003c7308 */ /* 0x000e620000000800 */
[----:B------:R-:W-:-:S07]  /*3ea0*/  FADD R37, R47, R46 ;  /* 0x0000002e2f257221 */ /* 0x000fce0000000000 */
[----:B------:R-:W0:Y:S01]  /*3eb0*/  MUFU.EX2 R154, R154 ;  /* 0x0000009a009a7308 */ /* 0x000e220000000800 */
[----:B------:R-:W-:Y:S02]  /*3ec0*/  FADD R34, R56, R43 ;  /* 0x0000002b38227221 */ /* 0x000fe40000000000 */
[----:B------:R-:W-:-:S05]  /*3ed0*/  FADD R38, R36, R147 ;  /* 0x0000009324267221 */ /* 0x000fca0000000000 */
[----:B------:R-:W1:Y:S01]  /*3ee0*/  MUFU.EX2 R104, R104 ;  /* 0x0000006800687308 */ /* 0x000e620000000800 */
[----:B------:R-:W-:-:S07]  /*3ef0*/  FADD R33, R41, R32 ;  /* 0x0000002029217221 */ /* 0x000fce0000000000 */
[----:B------:R-:W1:Y:S01]  /*3f00*/  MUFU.EX2 R65, R65 ;  /* 0x0000004100417308 */ /* 0x000e620000000800 */
[----:B0-----:R-:W-:-:S07]  /*3f10*/  FADD R32, R50, R37 ;  /* 0x0000002532207221 */ /* 0x001fce0000000000 */
[----:B------:R-:W0:Y:S01]  /*3f20*/  MUFU.EX2 R155, R155 ;  /* 0x0000009b009b7308 */ /* 0x000e220000000800 */
[----:B----4-:R-:W-:Y:S02]  /*3f30*/  FADD R37, R61, R34 ;  /* 0x000000223d257221 */ /* 0x010fe40000000000 */
[----:B------:R-:W-:Y:S02]  /*3f40*/  FADD R39, R35, R38 ;  /* 0x0000002623277221 */ /* 0x000fe40000000000 */
[----:B------:R-:W-:Y:S02]  /*3f50*/  FADD R34, R44, R33 ;  /* 0x000000212c227221 */ /* 0x000fe40000000000 */
[----:B------:R-:W-:Y:S02]  /*3f60*/  FADD R33, R51, R32 ;  /* 0x0000002033217221 */ /* 0x000fe40000000000 */
[----:B-1----:R-:W-:Y:S02]  /*3f70*/  FADD R32, R60, R37 ;  /* 0x000000253c207221 */ /* 0x002fe40000000000 */
[----:B------:R-:W-:-:S02]  /*3f80*/  FADD R38, R154, R39 ;  /* 0x000000279a267221 */ /* 0x000fc40000000000 */
[----:B------:R-:W-:Y:S02]  /*3f90*/  FADD R34, R49, R34 ;  /* 0x0000002231227221 */ /* 0x000fe40000000000 */
[----:B------:R-:W-:Y:S02]  /*3fa0*/  FADD R33, R104, R33 ;  /* 0x0000002168217221 */ /* 0x000fe40000000000 */
[----:B------:R-:W-:Y:S02]  /*3fb0*/  FADD R32, R65, R32 ;  /* 0x0000002041207221 */ /* 0x000fe40000000000 */
[----:B0-----:R-:W-:Y:S01]  /*3fc0*/  FADD R38, R155, R38 ;  /* 0x000000269b267221 */ /* 0x001fe20000000000 */
[C---:B------:R-:W-:Y:S01]  /*3fd0*/  HMMA.16816.F32.BF16 R120, R52.reuse, R88, R120 ;  /* 0x000000583478723c */ /* 0x040fe20000041878 */
[----:B------:R-:W0:Y:S04]  /*3fe0*/  SHFL.BFLY PT, R37, R34, 0x2, 0x1f ;  /* 0x0c401f0022257f89 */ /* 0x000e2800000e0000 */
[----:B------:R-:W1:Y:S03]  /*3ff0*/  SHFL.BFLY PT, R46, R33, 0x2, 0x1f ;  /* 0x0c401f00212e7f89 */ /* 0x000e6600000e0000 */
[C---:B--2---:R-:W-:Y:S01]  /*4000*/  HMMA.16816.F32.BF16 R100, R52.reuse, R92, R100 ;  /* 0x0000005c3464723c */ /* 0x044fe20000041864 */
[----:B------:R-:W2:Y:S07]  /*4010*/  SHFL.BFLY PT, R39, R32, 0x2, 0x1f ;  /* 0x0c401f0020277f89 */ /* 0x000eae00000e0000 */
[C---:B-----5:R-:W-:Y:S08]  /*4020*/  HMMA.16816.F32.BF16 R136, R52.reuse, R128, R136 ;  /* 0x000000803488723c */ /* 0x060ff00000041888 */
[----:B---3--:R-:W-:Y:S01]  /*4030*/  HMMA.16816.F32.BF16 R124, R52, R24, R124 ;  /* 0x00000018347c723c */ /* 0x008fe2000004187c */
[----:B------:R-:W3:Y:S07]  /*4040*/  SHFL.BFLY PT, R53, R38, 0x2, 0x1f ;  /* 0x0c401f0026357f89 */ /* 0x000eee00000e0000 */
[C---:B------:R-:W-:Y:S08]  /*4050*/  HMMA.16816.F32.BF16 R84, R72.reuse, R66, R84 ;  /* 0x000000424854723c */ /* 0x040ff00000041854 */
[----:B------:R-:W-:Y:S01]  /*4060*/  HMMA.16816.F32.BF16 R80, R72, R62, R80 ;  /* 0x0000003e4850723c */ /* 0x000fe20000041850 */
[----:B------:R-:W-:-:S02]  /*4070*/  F2FP.BF16.PACK_AB R28, R113, R98 ;  /* 0x00000062711c723e */ /* 0x000fc400000010ff */
[----:B------:R-:W-:Y:S02]  /*4080*/  F2FP.BF16.PACK_AB R29, R115, R58 ;  /* 0x0000003a731d723e */ /* 0x000fe400000010ff */
[----:B------:R-:W-:Y:S01]  /*4090*/  F2FP.BF16.PACK_AB R30, R112, R57 ;  /* 0x00000039701e723e */ /* 0x000fe200000010ff */
[----:B0-----:R-:W-:Y:S02]  /*40a0*/  FADD R37, R34, R37 ;  /* 0x0000002522257221 */ /* 0x001fe40000000000 */
[----:B-1----:R-:W-:Y:S02]  /*40b0*/  FADD R46, R33, R46 ;  /* 0x0000002e212e7221 */ /* 0x002fe40000000000 */
[----:B--2---:R-:W-:Y:S02]  /*40c0*/  FADD R39, R32, R39 ;  /* 0x0000002720277221 */ /* 0x004fe40000000000 */
[----:B---3--:R-:W-:Y:S01]  /*40d0*/  FADD R53, R38, R53 ;  /* 0x0000003526357221 */ /* 0x008fe20000000000 */
[C---:B------:R-:W-:Y:S02]  /*40e0*/  HMMA.16816.F32.BF16 R68, R28.reuse, R88, R68 ;  /* 0x000000581c44723c */ /* 0x040fe40000041844 */
[----:B------:R-:W-:Y:S04]  /*40f0*/  SHFL.BFLY PT, R32, R39, 0x1, 0x1f ;  /* 0x0c201f0027207f89 */ /* 0x000fe800000e0000 */
[----:B------:R-:W-:Y:S02]  /*4100*/  SHFL.BFLY PT, R34, R53, 0x1, 0x1f ;  /* 0x0c201f0035227f89 */ /* 0x000fe400000e0000 */
[C---:B------:R-:W-:Y:S02]  /*4110*/  HMMA.16816.F32.BF16 R84, R28.reuse, R24, R84 ;  /* 0x000000181c54723c */ /* 0x040fe40000041854 */
[----:B------:R-:W0:Y:S04]  /*4120*/  SHFL.BFLY PT, R24, R37, 0x1, 0x1f ;  /* 0x0c201f0025187f89 */ /* 0x000e2800000e0000 */
[----:B------:R-:W1:Y:S02]  /*4130*/  SHFL.BFLY PT, R25, R46, 0x1, 0x1f ;  /* 0x0c201f002e197f89 */ /* 0x000e6400000e0000 */
[C---:B------:R-:W-:Y:S08]  /*4140*/  HMMA.16816.F32.BF16 R76, R28.reuse, R92, R76 ;  /* 0x0000005c1c4c723c */ /* 0x040ff0000004184c */
[----:B------:R-:W-:Y:S01]  /*4150*/  HMMA.16816.F32.BF16 R80, R28, R128, R80 ;  /* 0x000000801c50723c */ /* 0x000fe20000041850 */
[----:B------:R-:W-:-:S04]  /*4160*/  IADD3 R5, R5, 0x40, RZ ;  /* 0x0000004005057810 */ /* 0x000fc80007ffe0ff */
[----:B------:R-:W-:Y:S02]  /*4170*/  ISETP.GE.AND P0, PT, R5, c[0x0][0x1d0], PT ;  /* 0x0000740005007a0c */ /* 0x000fe40003f06270 */
[----:B------:R-:W-:Y:S02]  /*4180*/  F2FP.BF16.PACK_AB R40, R41, R40 ;  /* 0x000000282928723e */ /* 0x000fe400000010ff */
[----:B------:R-:W-:Y:S02]  /*4190*/  F2FP.BF16.PACK_AB R42, R49, R44 ;  /* 0x0000002c312a723e */ /* 0x000fe400000010ff */
[----:B------:R-:W-:Y:S02]  /*41a0*/  F2FP.BF16.PACK_AB R41, R50, R47 ;  /* 0x0000002f3229723e */ /* 0x000fe400000010ff */
[----:B------:R-:W-:Y:S02]  /*41b0*/  F2FP.BF16.PACK_AB R43, R104, R51 ;  /* 0x00000033682b723e */ /* 0x000fe400000010ff */
[----:B------:R-:W-:-:S02]  /*41c0*/  F2FP.BF16.PACK_AB R28, R61, R56 ;  /* 0x000000383d1c723e */ /* 0x000fc400000010ff */
[----:B------:R-:W-:Y:S02]  /*41d0*/  F2FP.BF16.PACK_AB R29, R35, R36 ;  /* 0x00000024231d723e */ /* 0x000fe400000010ff */
[----:B------:R-:W-:Y:S02]  /*41e0*/  F2FP.BF16.PACK_AB R30, R65, R60 ;  /* 0x0000003c411e723e */ /* 0x000fe400000010ff */
[----:B------:R-:W-:Y:S01]  /*41f0*/  F2FP.BF16.PACK_AB R31, R155, R154 ;  /* 0x0000009a9b1f723e */ /* 0x000fe200000010ff */
[----:B------:R-:W-:Y:S01]  /*4200*/  HMMA.16816.F32.BF16 R120, R40, R90, R120 ;  /* 0x0000005a2878723c */ /* 0x000fe20000041878 */
[----:B------:R-:W-:Y:S01]  /*4210*/  MOV R33, 0x40 ;  /* 0x0000004000217802 */ /* 0x000fe20000000f00 */
[----:B0-----:R-:W-:Y:S02]  /*4220*/  FADD R24, R37, R24 ;  /* 0x0000001825187221 */ /* 0x001fe40000000000 */
[----:B-1----:R-:W-:Y:S02]  /*4230*/  FADD R25, R46, R25 ;  /* 0x000000192e197221 */ /* 0x002fe40000000000 */
[----:B------:R-:W-:-:S02]  /*4240*/  FADD R32, R39, R32 ;  /* 0x0000002027207221 */ /* 0x000fc40000000000 */
[----:B------:R-:W-:Y:S01]  /*4250*/  HMMA.16816.F32.BF16 R100, R40, R94, R100 ;  /* 0x0000005e2864723c */ /* 0x000fe20000041864 */
[----:B------:R-:W-:Y:S01]  /*4260*/  FADD R34, R53, R34 ;  /* 0x0000002235227221 */ /* 0x000fe20000000000 */
[----:B------:R-:W-:Y:S01]  /*4270*/  MOV R156, R13 ;  /* 0x0000000d009c7202 */ /* 0x000fe20000000f00 */
[----:B------:R-:W-:Y:S01]  /*4280*/  IMAD R7, R33, c[0x0][0x1b4], R7 ;  /* 0x00006d0021077a24 */ /* 0x000fe200078e0207 */
[----:B------:R-:W-:-:S04]  /*4290*/  MOV R186, R45 ;  /* 0x0000002d00ba7202 */ /* 0x000fc80000000f00 */
[----:B------:R-:W-:Y:S01]  /*42a0*/  HMMA.16816.F32.BF16 R136, R40, R130, R136 ;  /* 0x000000822888723c */ /* 0x000fe20000041888 */
[----:B------:R-:W-:Y:S01]  /*42b0*/  IMAD R14, R33, c[0x0][0x1a4], R14 ;  /* 0x00006900210e7a24 */ /* 0x000fe200078e020e */
[----:B------:R-:W-:Y:S01]  /*42c0*/  MOV R172, R105 ;  /* 0x0000006900ac7202 */ /* 0x000fe20000000f00 */
[----:B------:R-:W-:Y:S01]  /*42d0*/  FFMA R23, R48, R23, R24 ;  /* 0x0000001730177223 */ /* 0x000fe20000000018 */
[----:B------:R-:W-:Y:S01]  /*42e0*/  MOV R168, R97 ;  /* 0x0000006100a87202 */ /* 0x000fe20000000f00 */
[----:B------:R-:W-:-:S03]  /*42f0*/  FFMA R22, R107, R22, R25 ;  /* 0x000000166b167223 */ /* 0x000fc60000000019 */
[----:B------:R-:W-:Y:S01]  /*4300*/  HMMA.16816.F32.BF16 R124, R40, R26, R124 ;  /* 0x0000001a287c723c */ /* 0x000fe2000004187c */
[----:B------:R-:W-:Y:S02]  /*4310*/  FFMA R21, R106, R21, R32 ;  /* 0x000000156a157223 */ /* 0x000fe40000000020 */
[----:B------:R-:W-:-:S05]  /*4320*/  FFMA R20, R99, R20, R34 ;  /* 0x0000001463147223 */ /* 0x000fca0000000022 */
[C---:B------:R-:W-:Y:S08]  /*4330*/  HMMA.16816.F32.BF16 R88, R28.reuse, R90, R68 ;  /* 0x0000005a1c58723c */ /* 0x040ff00000041844 */
[C---:B------:R-:W-:Y:S08]  /*4340*/  HMMA.16816.F32.BF16 R92, R28.reuse, R94, R76 ;  /* 0x0000005e1c5c723c */ /* 0x040ff0000004184c */
[C---:B------:R-:W-:Y:S08]  /*4350*/  HMMA.16816.F32.BF16 R128, R28.reuse, R130, R80 ;  /* 0x000000821c80723c */ /* 0x040ff00000041850 */
[----:B------:R-:W-:Y:S01]  /*4360*/  HMMA.16816.F32.BF16 R84, R28, R26, R84 ;  /* 0x0000001a1c54723c */ /* 0x000fe20000041854 */
[----:B------:R-:W-:Y:S01]  /*4370*/  @P0 CALL.REL.NOINC `(.L_x_0) ;  /* 0x0000001000000944 */ /* 0x000fe20003c00000 */
[----:B------:R-:W-:Y:S06]  /*4380*/  BRA `(.L_x_1) ;  /* 0xffffd50000007947 */ /* 0x000fec000383ffff */
.L_x_0:
[----:B------:R-:W-:Y:S01]  /*4390*/  SHF.R.U32.HI R6, RZ, 0x1, R0 ;  /* 0x00000001ff067819 */ /* 0x000fe20000011600 */
[----:B------:R-:W-:Y:S01]  /*43a0*/  IMAD R14, R2, c[0x0][0x1c0], RZ ;  /* 0x00007000020e7a24 */ /* 0x000fe200078e02ff */
[----:B------:R-:W-:Y:S01]  /*43b0*/  SHF.L.U32 R16, R0, 0x2, RZ ;  /* 0x0000000200107819 */ /* 0x000fe200000006ff */
[----:B------:R-:W-:Y:S01]  /*43c0*/  IMAD R18, R4, c[0x0][0x1c4], RZ ;  /* 0x0000710004127a24 */ /* 0x000fe200078e02ff */
[----:B------:R-:W-:Y:S01]  /*43d0*/  MOV R35, R23 ;  /* 0x0000001700237202 */ /* 0x000fe20000000f00 */
[----:B------:R-:W-:Y:S01]  /*43e0*/  BAR.SYNC.DEFER_BLOCKING 0x0 ;  /* 0x0000000000007b1d */ /* 0x000fe20000010000 */
[----:B------:R-:W-:Y:S01]  /*43f0*/  LOP3.LUT R5, R10, 0x38, RZ, 0xc0, !PT ;  /* 0x000000380a057812 */ /* 0x000fe200078ec0ff */
[----:B------:R-:W-:Y:S01]  /*4400*/  IMAD R2, R2, c[0x0][0x1cc], RZ ;  /* 0x0000730002027a24 */ /* 0x000fe200078e02ff */
[----:B------:R-:W-:Y:S01]  /*4410*/  LOP3.LUT R7, R6, 0x4, RZ, 0xc0, !PT ;  /* 0x0000000406077812 */ /* 0x000fe200078ec0ff */
[----:B------:R-:W-:Y:S01]  /*4420*/  FMUL R6, R35, 8388608 ;  /* 0x4b00000023067820 */ /* 0x000fe20000400000 */
[----:B------:R-:W-:-:S02]  /*4430*/  LOP3.LUT R10, R16, 0x1c0, RZ, 0xc0, !PT ;  /* 0x000001c0100a7812 */ /* 0x000fc400078ec0ff */
[----:B------:R-:W-:Y:S02]  /*4440*/  MOV R36, R22 ;  /* 0x0000001600247202 */ /* 0x000fe40000000f00 */
[----:B------:R-:W-:Y:S02]  /*4450*/  FSETP.GEU.AND P0, PT, R35, 1.175494350822287508e-38, PT ;  /* 0x008000002300780b */ /* 0x000fe40003f0e000 */
[----:B------:R-:W-:Y:S01]  /*4460*/  IADD3 R5, R7, R5, R10 ;  /* 0x0000000507057210 */ /* 0x000fe20007ffe00a */
[C---:B------:R-:W-:Y:S01]  /*4470*/  FMUL R7, R36.reuse, 8388608 ;  /* 0x4b00000024077820 */ /* 0x040fe20000400000 */
[----:B------:R-:W-:Y:S02]  /*4480*/  MOV R26, R21 ;  /* 0x00000015001a7202 */ /* 0x000fe40000000f00 */
[----:B------:R-:W-:Y:S02]  /*4490*/  FSETP.GEU.AND P2, PT, R36, 1.175494350822287508e-38, PT ;  /* 0x008000002400780b */ /* 0x000fe40003f4e000 */
[----:B------:R-:W-:-:S02]  /*44a0*/  FSEL R57, R6, R35, !P0 ;  /* 0x0000002306397208 */ /* 0x000fc40004000000 */
[----:B------:R-:W-:Y:S01]  /*44b0*/  FSEL R59, R7, R36, !P2 ;  /* 0x00000024073b7208 */ /* 0x000fe20005000000 */
[C---:B------:R-:W-:Y:S01]  /*44c0*/  FMUL R7, R26.reuse, 8388608 ;  /* 0x4b0000001a077820 */ /* 0x040fe20000400000 */
[----:B------:R-:W-:Y:S02]  /*44d0*/  IADD3 R6, R57, -0x3f3504f3, RZ ;  /* 0xc0cafb0d39067810 */ /* 0x000fe40007ffe0ff */
[----:B------:R-:W-:Y:S02]  /*44e0*/  MOV R24, R20 ;  /* 0x0000001400187202 */ /* 0x000fe40000000f00 */
[----:B------:R-:W-:Y:S02]  /*44f0*/  FSETP.GEU.AND P3, PT, R26, 1.175494350822287508e-38, PT ;  /* 0x008000001a00780b */ /* 0x000fe40003f6e000 */
[----:B------:R-:W-:Y:S02]  /*4500*/  SHF.L.U32 R17, R0, 0x8, RZ ;  /* 0x0000000800117819 */ /* 0x000fe400000006ff */
[----:B------:R-:W-:-:S02]  /*4510*/  LOP3.LUT R10, R6, 0xff800000, RZ, 0xc0, !PT ;  /* 0xff800000060a7812 */ /* 0x000fc400078ec0ff */
[----:B------:R-:W-:Y:S02]  /*4520*/  SHF.L.U32 R22, R0, 0x5, RZ ;  /* 0x0000000500167819 */ /* 0x000fe400000006ff */
[----:B------:R-:W-:Y:S01]  /*4530*/  LOP3.LUT R21, R16, 0x70, RZ, 0xc0, !PT ;  /* 0x0000007010157812 */ /* 0x000fe200078ec0ff */
[----:B------:R-:W0:Y:S01]  /*4540*/  I2F R11, R10 ;  /* 0x0000000a000b7306 */ /* 0x000e220000201400 */
[----:B------:R-:W-:Y:S02]  /*4550*/  IADD3 R6, R59, -0x3f3504f3, RZ ;  /* 0xc0cafb0d3b067810 */ /* 0x000fe40007ffe0ff */
[----:B------:R-:W-:Y:S01]  /*4560*/  FSEL R61, R7, R26, !P3 ;  /* 0x0000001a073d7208 */ /* 0x000fe20005800000 */
[----:B------:R-:W-:Y:S01]  /*4570*/  FMUL R7, R24, 8388608 ;  /* 0x4b00000018077820 */ /* 0x000fe20000400000 */
[----:B------:R-:W-:Y:S02]  /*4580*/  SHF.L.U32 R0, R0, 0xa, RZ ;  /* 0x0000000a00007819 */ /* 0x000fe400000006ff */
[----:B------:R-:W-:-:S02]  /*4590*/  FSETP.GEU.AND P4, PT, R24, 1.175494350822287508e-38, PT ;  /* 0x008000001800780b */ /* 0x000fc40003f8e000 */
[----:B------:R-:W-:Y:S02]  /*45a0*/  FSETP.GT.AND P1, PT, |R24|, 8.50705917302346158658e+37, PT ;  /* 0x7e8000001800780b */ /* 0x000fe40003f24200 */
[----:B------:R-:W-:Y:S02]  /*45b0*/  LEA R23, R8, R21, 0x3 ;  /* 0x0000001508177211 */ /* 0x000fe400078e18ff */
[----:B------:R-:W-:Y:S02]  /*45c0*/  LOP3.LUT R12, R6, 0xff800000, RZ, 0xc0, !PT ;  /* 0xff800000060c7812 */ /* 0x000fe400078ec0ff */
[----:B------:R-:W-:Y:S02]  /*45d0*/  LOP3.LUT R8, R0, 0x1800, RZ, 0xc0, !PT ;  /* 0x0000180000087812 */ /* 0x000fe400078ec0ff */
[----:B------:R-:W-:Y:S01]  /*45e0*/  IADD3 R6, R61, -0x3f3504f3, RZ ;  /* 0xc0cafb0d3d067810 */ /* 0x000fe20007ffe0ff */
[----:B------:R-:W1:Y:S01]  /*45f0*/  I2F R15, R12 ;  /* 0x0000000c000f7306 */ /* 0x000e620000201400 */
[----:B------:R-:W-:-:S02]  /*4600*/  FSEL R0, RZ, -23, P0 ;  /* 0xc1b80000ff007808 */ /* 0x000fc40000000000 */
[----:B------:R-:W-:Y:S01]  /*4610*/  FSEL R58, R7, R24, !P4 ;  /* 0x00000018073a7208 */ /* 0x000fe20006000000 */
[----:B------:R-:W-:Y:S01]  /*4620*/  @P1 FMUL R87, R87, 0.25 ;  /* 0x3e80000057571820 */ /* 0x000fe20000400000 */
[C---:B------:R-:W-:Y:S01]  /*4630*/  FSETP.GEU.AND P0, PT, |R24|.reuse, 1.175494350822287508e-38, PT ;  /* 0x008000001800780b */ /* 0x040fe20003f0e200 */
[----:B------:R-:W-:Y:S01]  /*4640*/  @P1 FMUL R24, R24, 0.25 ;  /* 0x3e80000018181820 */ /* 0x000fe20000400000 */
[----:B------:R-:W-:Y:S01]  /*4650*/  LOP3.LUT R16, R6, 0xff800000, RZ, 0xc0, !PT ;  /* 0xff80000006107812 */ /* 0x000fe200078ec0ff */
[----:B0-----:R-:W-:Y:S01]  /*4660*/  FFMA.FTZ R0, R11, 1.1920928955078125e-07, R0 ;  /* 0x340000000b007823 */ /* 0x001fe20000010000 */
[----:B------:R-:W-:Y:S01]  /*4670*/  LOP3.LUT R19, R17, 0x1800, RZ, 0xc0, !PT ;  /* 0x0000180011137812 */ /* 0x000fe200078ec0ff */
[----:B------:R-:W-:Y:S01]  /*4680*/  @P1 FMUL R86, R86, 0.25 ;  /* 0x3e80000056561820 */ /* 0x000fe20000400000 */
[----:B------:R-:W-:Y:S01]  /*4690*/  IADD3 R6, R58, -0x3f3504f3, RZ ;  /* 0xc0cafb0d3a067810 */ /* 0x000fe20007ffe0ff */
[----:B------:R-:W-:Y:S01]  /*46a0*/  @P1 FMUL R131, R131, 0.25 ;  /* 0x3e80000083831820 */ /* 0x000fe20000400000 */
[C---:B------:R-:W-:Y:S01]  /*46b0*/  SHF.L.U32 R7, R14.reuse, 0x1, RZ ;  /* 0x000000010e077819 */ /* 0x040fe200000006ff */
[----:B------:R-:W-:Y:S01]  /*46c0*/  IMAD.HI R14, R14, 0x2, RZ ;  /* 0x000000020e0e7827 */ /* 0x000fe200078e02ff */
[----:B------:R-:W-:Y:S01]  /*46d0*/  SHF.L.U32 R20, R18, 0x1, RZ ;  /* 0x0000000112147819 */ /* 0x000fe200000006ff */
[----:B------:R0:W-:Y:S01]  /*46e0*/  I2F R17, R16 ;  /* 0x0000001000117306 */ /* 0x0001e20000201400 */
[----:B------:R-:W-:Y:S01]  /*46f0*/  LOP3.LUT R22, R19, 0x60, R22, 0xf8, !PT ;  /* 0x0000006013167812 */ /* 0x000fe200078ef816 */
[----:B------:R-:W-:Y:S01]  /*4700*/  @!P0 FMUL R24, R24, 16777216 ;  /* 0x4b80000018188820 */ /* 0x000fe20000400000 */
[----:B------:R-:W-:Y:S01]  /*4710*/  LOP3.LUT R19, R6, 0xff800000, RZ, 0xc0, !PT ;  /* 0xff80000006137812 */ /* 0x000fe200078ec0ff */
[----:B------:R-:W-:Y:S01]  /*4720*/  @P1 FMUL R130, R130, 0.25 ;  /* 0x3e80000082821820 */ /* 0x000fe20000400000 */
[----:B------:R-:W-:Y:S01]  /*4730*/  IADD3 R6, P5, P6, R20, c[0x0][0x178], R7 ;  /* 0x00005e0014067a10 */ /* 0x000fe20007ebe007 */
[----:B------:R-:W-:Y:S01]  /*4740*/  IMAD.HI R7, R18, 0x2, RZ ;  /* 0x0000000212077827 */ /* 0x000fe200078e02ff */
[----:B------:R-:W-:Y:S01]  /*4750*/  LEA R3, R3, R8, 0x4 ;  /* 0x0000000803037211 */ /* 0x000fe200078e20ff */
[----:B------:R2:W3:Y:S01]  /*4760*/  I2F R21, R19 ;  /* 0x0000001300157306 */ /* 0x0004e20000201400 */
[----:B------:R-:W-:Y:S01]  /*4770*/  FSEL R8, RZ, -23, P2 ;  /* 0xc1b80000ff087808 */ /* 0x000fe20001000000 */
[----:B------:R-:W-:Y:S01]  /*4780*/  @P1 FMUL R95, R95, 0.25 ;  /* 0x3e8000005f5f1820 */ /* 0x000fe20000400000 */
[----:B------:R-:W-:Y:S01]  /*4790*/  FSETP.GT.AND P2, PT, |R26|, 8.50705917302346158658e+37, PT ;  /* 0x7e8000001a00780b */ /* 0x000fe20003f44200 */
[----:B------:R-:W-:Y:S01]  /*47a0*/  @P1 FMUL R94, R94, 0.25 ;  /* 0x3e8000005e5e1820 */ /* 0x000fe20000400000 */
[----:B------:R-:W-:Y:S01]  /*47b0*/  IADD3.X R7, R7, c[0x0][0x17c], R14, P5, P6 ;  /* 0x00005f0007077a10 */ /* 0x000fe20002fec40e */
[----:B------:R-:W-:Y:S01]  /*47c0*/  @P1 FMUL R91, R91, 0.25 ;  /* 0x3e8000005b5b1820 */ /* 0x000fe20000400000 */
[----:B------:R-:W-:Y:S01]  /*47d0*/  FSEL R14, RZ, -23, P3 ;  /* 0xc1b80000ff0e7808 */ /* 0x000fe20001800000 */
[----:B------:R-:W4:Y:S01]  /*47e0*/  MUFU.RCP R11, R24 ;  /* 0x00000018000b7308 */ /* 0x000f220000001000 */
[----:B------:R-:W-:Y:S01]  /*47f0*/  FSETP.GEU.AND P3, PT, |R26|, 1.175494350822287508e-38, PT ;  /* 0x008000001a00780b */ /* 0x000fe20003f6e200 */
[----:B------:R-:W-:Y:S01]  /*4800*/  @P1 FMUL R90, R90, 0.25 ;  /* 0x3e8000005a5a1820 */ /* 0x000fe20000400000 */
[----:B------:R-:W-:Y:S01]  /*4810*/  FSEL R18, RZ, -23, P4 ;  /* 0xc1b80000ff127808 */ /* 0x000fe20002000000 */
[----:B------:R-:W-:Y:S01]  /*4820*/  @!P0 FMUL R87, R87, 16777216 ;  /* 0x4b80000057578820 */ /* 0x000fe20000400000 */
[----:B------:R-:W-:Y:S01]  /*4830*/  FSETP.GEU.AND P4, PT, |R36|, 1.175494350822287508e-38, PT ;  /* 0x008000002400780b */ /* 0x000fe20003f8e200 */
[----:B------:R-:W-:Y:S01]  /*4840*/  @!P0 FMUL R86, R86, 16777216 ;  /* 0x4b80000056568820 */ /* 0x000fe20000400000 */
[----:B------:R-:W-:Y:S01]  /*4850*/  FSETP.GT.AND P1, PT, |R35|, 8.50705917302346158658e+37, PT ;  /* 0x7e8000002300780b */ /* 0x000fe20003f24200 */
[----:B------:R-:W-:Y:S01]  /*4860*/  @P2 FMUL R26, R26, 0.25 ;  /* 0x3e8000001a1a2820 */ /* 0x000fe20000400000 */
[----:B------:R-:W-:Y:S01]  /*4870*/  LOP3.LUT R56, R22, R23, RZ, 0x3c, !PT ;  /* 0x0000001716387212 */ /* 0x000fe200078e3cff */
[----:B------:R-:W-:Y:S01]  /*4880*/  @!P0 FMUL R131, R131, 16777216 ;  /* 0x4b80000083838820 */ /* 0x000fe20000400000 */
[----:B------:R-:W-:Y:S01]  /*4890*/  IADD3 R10, R57, -R10, RZ ;  /* 0x8000000a390a7210 */ /* 0x000fe20007ffe0ff */
[----:B------:R-:W-:Y:S01]  /*48a0*/  @!P0 FMUL R130, R130, 16777216 ;  /* 0x4b80000082828820 */ /* 0x000fe20000400000 */
[----:B0-----:R-:W-:Y:S01]  /*48b0*/  IADD3 R16, R61, -R16, RZ ;  /* 0x800000103d107210 */ /* 0x001fe20007ffe0ff */
[----:B------:R-:W-:Y:S01]  /*48c0*/  @!P0 FMUL R95, R95, 16777216 ;  /* 0x4b8000005f5f8820 */ /* 0x000fe20000400000 */
[----:B------:R-:W-:Y:S01]  /*48d0*/  IADD3 R12, R59, -R12, RZ ;  /* 0x8000000c3b0c7210 */ /* 0x000fe20007ffe0ff */
[----:B------:R-:W-:Y:S01]  /*48e0*/  @!P0 FMUL R94, R94, 16777216 ;  /* 0x4b8000005e5e8820 */ /* 0x000fe20000400000 */
[----:B--2---:R-:W-:Y:S01]  /*48f0*/  IADD3 R19, R58, -R19, RZ ;  /* 0x800000133a137210 */ /* 0x004fe20007ffe0ff */
[----:B------:R-:W-:Y:S01]  /*4900*/  @!P0 FMUL R91, R91, 16777216 ;  /* 0x4b8000005b5b8820 */ /* 0x000fe20000400000 */
[----:B------:R-:W-:Y:S01]  /*4910*/  ISETP.GE.U32.AND P5, PT, R61, 0x7f800000, PT ;  /* 0x7f8000003d00780c */ /* 0x000fe20003fa6070 */
[----:B------:R-:W-:Y:S01]  /*4920*/  @!P0 FMUL R90, R90, 16777216 ;  /* 0x4b8000005a5a8820 */ /* 0x000fe20000400000 */
[----:B------:R-:W-:Y:S01]  /*4930*/  FSETP.GT.AND P0, PT, |R36|, 8.50705917302346158658e+37, PT ;  /* 0x7e8000002400780b */ /* 0x000fe20003f04200 */
[----:B------:R-:W-:-:S02]  /*4940*/  @!P3 FMUL R26, R26, 16777216 ;  /* 0x4b8000001a1ab820 */ /* 0x000fc40000400000 */
[----:B-1----:R-:W-:Y:S02]  /*4950*/  FFMA.FTZ R8, R15, 1.1920928955078125e-07, R8 ;  /* 0x340000000f087823 */ /* 0x002fe40000010008 */
[----:B---3--:R-:W-:Y:S02]  /*4960*/  FFMA.FTZ R18, R21, 1.1920928955078125e-07, R18 ;  /* 0x3400000015127823 */ /* 0x008fe40000010012 */
[C---:B----4-:R-:W-:Y:S02]  /*4970*/  FMUL R15, R11.reuse, R87 ;  /* 0x000000570b0f7220 */ /* 0x050fe40000400000 */
[C---:B------:R-:W-:Y:S02]  /*4980*/  FMUL R20, R11.reuse, R86 ;  /* 0x000000560b147220 */ /* 0x040fe40000400000 */
[C---:B------:R-:W-:Y:S02]  /*4990*/  FMUL R21, R11.reuse, R131 ;  /* 0x000000830b157220 */ /* 0x040fe40000400000 */
[----:B------:R-:W-:-:S02]  /*49a0*/  FMUL R24, R11, R130 ;  /* 0x000000820b187220 */ /* 0x000fc40000400000 */
[C---:B------:R-:W-:Y:S02]  /*49b0*/  FMUL R25, R11.reuse, R95 ;  /* 0x0000005f0b197220 */ /* 0x040fe40000400000 */
[C---:B------:R-:W-:Y:S02]  /*49c0*/  FMUL R28, R11.reuse, R94 ;  /* 0x0000005e0b1c7220 */ /* 0x040fe40000400000 */
[C---:B------:R-:W-:Y:S02]  /*49d0*/  FMUL R29, R11.reuse, R91 ;  /* 0x0000005b0b1d7220 */ /* 0x040fe40000400000 */
[----:B------:R-:W-:Y:S02]  /*49e0*/  FMUL R32, R11, R90 ;  /* 0x0000005a0b207220 */ /* 0x000fe40000400000 */
[----:B------:R-:W0:Y:S01]  /*49f0*/  MUFU.RCP R11, R26 ;  /* 0x0000001a000b7308 */ /* 0x000e220000001000 */
[----:B------:R-:W-:Y:S02]  /*4a00*/  @P2 FMUL R85, R85, 0.25 ;  /* 0x3e80000055552820 */ /* 0x000fe40000400000 */
[----:B------:R-:W-:Y:S01]  /*4a10*/  @P2 FMUL R84, R84, 0.25 ;  /* 0x3e80000054542820 */ /* 0x000fe20000400000 */
[----:B------:R-:W-:Y:S01]  /*4a20*/  F2FP.BF16.PACK_AB R32, R29, R32 ;  /* 0x000000201d20723e */ /* 0x000fe200000010ff */
[----:B------:R-:W-:-:S02]  /*4a30*/  @P2 FMUL R129, R129, 0.25 ;  /* 0x3e80000081812820 */ /* 0x000fc40000400000 */
[----:B------:R-:W-:Y:S02]  /*4a40*/  @P2 FMUL R128, R128, 0.25 ;  /* 0x3e80000080802820 */ /* 0x000fe40000400000 */
[----:B------:R-:W-:Y:S02]  /*4a50*/  @P2 FMUL R93, R93, 0.25 ;  /* 0x3e8000005d5d2820 */ /* 0x000fe40000400000 */
[----:B------:R-:W-:Y:S02]  /*4a60*/  @P2 FMUL R92, R92, 0.25 ;  /* 0x3e8000005c5c2820 */ /* 0x000fe40000400000 */
[----:B------:R-:W-:Y:S02]  /*4a70*/  @P2 FMUL R89, R89, 0.25 ;  /* 0x3e80000059592820 */ /* 0x000fe40000400000 */
[----:B------:R-:W-:Y:S01]  /*4a80*/  @P2 FMUL R88, R88, 0.25 ;  /* 0x3e80000058582820 */ /* 0x000fe20000400000 */
[----:B------:R-:W-:Y:S01]  /*4a90*/  FSETP.GEU.AND P2, PT, |R35|, 1.175494350822287508e-38, PT ;  /* 0x008000002300780b */ /* 0x000fe20003f4e200 */
[----:B------:R-:W-:-:S02]  /*4aa0*/  @P0 FMUL R36, R36, 0.25 ;  /* 0x3e80000024240820 */ /* 0x000fc40000400000 */
[----:B------:R-:W-:Y:S02]  /*4ab0*/  @!P3 FMUL R85, R85, 16777216 ;  /* 0x4b8000005555b820 */ /* 0x000fe40000400000 */
[----:B------:R-:W-:Y:S02]  /*4ac0*/  @!P3 FMUL R84, R84, 16777216 ;  /* 0x4b8000005454b820 */ /* 0x000fe40000400000 */
[----:B------:R-:W-:Y:S02]  /*4ad0*/  @!P3 FMUL R129, R129, 16777216 ;  /* 0x4b8000008181b820 */ /* 0x000fe40000400000 */
[----:B------:R-:W-:Y:S02]  /*4ae0*/  @!P3 FMUL R128, R128, 16777216 ;  /* 0x4b8000008080b820 */ /* 0x000fe40000400000 */
[----:B------:R-:W-:Y:S02]  /*4af0*/  @!P3 FMUL R93, R93, 16777216 ;  /* 0x4b8000005d5db820 */ /* 0x000fe40000400000 */
[----:B------:R-:W-:-:S02]  /*4b00*/  @!P3 FMUL R92, R92, 16777216 ;  /* 0x4b8000005c5cb820 */ /* 0x000fc40000400000 */
[----:B------:R-:W-:Y:S02]  /*4b10*/  @!P3 FMUL R89, R89, 16777216 ;  /* 0x4b8000005959b820 */ /* 0x000fe40000400000 */
[----:B------:R-:W-:Y:S01]  /*4b20*/  @!P3 FMUL R88, R88, 16777216 ;  /* 0x4b8000005858b820 */ /* 0x000fe20000400000 */
[----:B------:R-:W-:Y:S01]  /*4b30*/  FSETP.NEU.AND P3, PT, R57, RZ, PT ;  /* 0x000000ff3900720b */ /* 0x000fe20003f6d000 */
[----:B------:R-:W-:Y:S02]  /*4b40*/  @!P4 FMUL R36, R36, 16777216 ;  /* 0x4b8000002424c820 */ /* 0x000fe40000400000 */
[----:B------:R-:W-:Y:S02]  /*4b50*/  FFMA.FTZ R14, R17, 1.1920928955078125e-07, R14 ;  /* 0x34000000110e7823 */ /* 0x000fe4000001000e */
[C---:B0-----:R-:W-:Y:S02]  /*4b60*/  FMUL R17, R11.reuse, R85 ;  /* 0x000000550b117220 */ /* 0x041fe40000400000 */
[----:B------:R-:W-:-:S02]  /*4b70*/  FMUL R22, R11, R84 ;  /* 0x000000540b167220 */ /* 0x000fc40000400000 */
[C---:B------:R-:W-:Y:S02]  /*4b80*/  FMUL R23, R11.reuse, R129 ;  /* 0x000000810b177220 */ /* 0x040fe40000400000 */
[C---:B------:R-:W-:Y:S02]  /*4b90*/  FMUL R26, R11.reuse, R128 ;  /* 0x000000800b1a7220 */ /* 0x040fe40000400000 */
[C---:B------:R-:W-:Y:S01]  /*4ba0*/  FMUL R27, R11.reuse, R93 ;  /* 0x0000005d0b1b7220 */ /* 0x040fe20000400000 */
[----:B------:R-:W-:Y:S01]  /*4bb0*/  MOV R93, c[0x0][0x1c8] ;  /* 0x00007200005d7a02 */ /* 0x000fe20000000f00 */
[C---:B------:R-:W-:Y:S02]  /*4bc0*/  FMUL R30, R11.reuse, R92 ;  /* 0x0000005c0b1e7220 */ /* 0x040fe40000400000 */
[----:B------:R-:W-:Y:S01]  /*4bd0*/  FMUL R31, R11, R89 ;  /* 0x000000590b1f7220 */ /* 0x000fe20000400000 */
[-C--:B------:R-:W-:Y:S01]  /*4be0*/  LEA R29, R93, R93.reuse, 0x3 ;  /* 0x0000005d5d1d7211 */ /* 0x080fe200078e18ff */
[----:B------:R-:W-:Y:S01]  /*4bf0*/  FMUL R34, R11, R88 ;  /* 0x000000580b227220 */ /* 0x000fe20000400000 */
[-C--:B------:R-:W-:Y:S01]  /*4c00*/  LEA R63, R93, R93.reuse, 0x4 ;  /* 0x0000005d5d3f7211 */ /* 0x080fe200078e20ff */
[----:B------:R-:W0:Y:S01]  /*4c10*/  MUFU.RCP R11, R36 ;  /* 0x00000024000b7308 */ /* 0x000e220000001000 */
[----:B------:R-:W-:Y:S01]  /*4c20*/  @P0 FMUL R127, R127, 0.25 ;  /* 0x3e8000007f7f0820 */ /* 0x000fe20000400000 */
[----:B------:R-:W-:Y:S01]  /*4c30*/  LEA R91, R93, -R93, 0x5 ;  /* 0x8000005d5d5b7211 */ /* 0x000fe200078e28ff */
[----:B------:R-:W-:-:S02]  /*4c40*/  @P0 FMUL R126, R126, 0.25 ;  /* 0x3e8000007e7e0820 */ /* 0x000fc40000400000 */
[----:B------:R-:W-:Y:S02]  /*4c50*/  @P0 FMUL R139, R139, 0.25 ;  /* 0x3e8000008b8b0820 */ /* 0x000fe40000400000 */
[----:B------:R-:W-:Y:S02]  /*4c60*/  @P0 FMUL R138, R138, 0.25 ;  /* 0x3e8000008a8a0820 */ /* 0x000fe40000400000 */
[----:B------:R-:W-:Y:S02]  /*4c70*/  @P0 FMUL R103, R103, 0.25 ;  /* 0x3e80000067670820 */ /* 0x000fe40000400000 */
[----:B------:R-:W-:Y:S02]  /*4c80*/  @P0 FMUL R102, R102, 0.25 ;  /* 0x3e80000066660820 */ /* 0x000fe40000400000 */
[----:B------:R-:W-:Y:S02]  /*4c90*/  @P0 FMUL R123, R123, 0.25 ;  /* 0x3e8000007b7b0820 */ /* 0x000fe40000400000 */
[----:B------:R-:W-:Y:S01]  /*4ca0*/  @P0 FMUL R122, R122, 0.25 ;  /* 0x3e8000007a7a0820 */ /* 0x000fe20000400000 */
[----:B------:R-:W-:Y:S01]  /*4cb0*/  ISETP.GE.U32.AND P0, PT, R57, 0x7f800000, PT ;  /* 0x7f8000003900780c */ /* 0x000fe20003f06070 */
        /* <DEDUP_REMOVED lines=9> */
[----:B------:R-:W-:Y:S01]  /*4d50*/  ISETP.GE.U32.AND P4, PT, R58, 0x7f800000, PT ;  /* 0x7f8000003a00780c */ /* 0x000fe20003f86070 */
[----:B------:R-:W-:Y:S02]  /*4d60*/  @!P2 FMUL R35, R35, 16777216 ;  /* 0x4b8000002323a820 */ /* 0x000fe40000400000 */
[C---:B0-----:R-:W-:Y:S02]  /*4d70*/  FMUL R33, R11.reuse, R127 ;  /* 0x0000007f0b217220 */ /* 0x041fe40000400000 */
[C---:B------:R-:W-:Y:S02]  /*4d80*/  FMUL R36, R11.reuse, R126 ;  /* 0x0000007e0b247220 */ /* 0x040fe40000400000 */
[----:B------:R-:W-:-:S02]  /*4d90*/  FMUL R37, R11, R139 ;  /* 0x0000008b0b257220 */ /* 0x000fc40000400000 */
[----:B------:R-:W-:Y:S01]  /*4da0*/  FMUL R40, R11, R138 ;  /* 0x0000008a0b287220 */ /* 0x000fe20000400000 */
[----:B------:R-:W-:Y:S01]  /*4db0*/  F2FP.BF16.PACK_AB R51, R33, R36 ;  /* 0x000000242133723e */ /* 0x000fe200000010ff */
[----:B------:R-:W-:Y:S01]  /*4dc0*/  FMUL R41, R11, R103 ;  /* 0x000000670b297220 */ /* 0x000fe20000400000 */
[----:B------:R-:W-:Y:S01]  /*4dd0*/  F2FP.BF16.PACK_AB R36, R31, R34 ;  /* 0x000000221f24723e */ /* 0x000fe200000010ff */
[----:B------:R-:W-:Y:S01]  /*4de0*/  FMUL R44, R11, R102 ;  /* 0x000000660b2c7220 */ /* 0x000fe20000400000 */
[----:B------:R-:W-:Y:S01]  /*4df0*/  F2FP.BF16.PACK_AB R33, R25, R28 ;  /* 0x0000001c1921723e */ /* 0x000fe200000010ff */
[----:B------:R-:W-:Y:S01]  /*4e00*/  FMUL R47, R11, R123 ;  /* 0x0000007b0b2f7220 */ /* 0x000fe20000400000 */
[----:B------:R-:W-:Y:S01]  /*4e10*/  F2FP.BF16.PACK_AB R34, R21, R24 ;  /* 0x000000181522723e */ /* 0x000fe200000010ff */
[----:B------:R-:W-:Y:S01]  /*4e20*/  FMUL R48, R11, R122 ;  /* 0x0000007a0b307220 */ /* 0x000fe20000400000 */
[-C--:B------:R-:W-:Y:S01]  /*4e30*/  LEA R21, R93, R93.reuse, 0x2 ;  /* 0x0000005d5d157211 */ /* 0x080fe200078e10ff */
[----:B------:R-:W0:Y:S01]  /*4e40*/  MUFU.RCP R11, R35 ;  /* 0x00000023000b7308 */ /* 0x000e220000001000 */
[----:B------:R-:W-:Y:S01]  /*4e50*/  @P1 FMUL R125, R125, 0.25 ;  /* 0x3e8000007d7d1820 */ /* 0x000fe20000400000 */
[----:B------:R-:W-:Y:S01]  /*4e60*/  LEA R25, R93, -R93, 0x3 ;  /* 0x8000005d5d197211 */ /* 0x000fe200078e18ff */
[----:B------:R-:W-:Y:S01]  /*4e70*/  @P1 FMUL R124, R124, 0.25 ;  /* 0x3e8000007c7c1820 */ /* 0x000fe20000400000 */
[----:B------:R-:W-:Y:S01]  /*4e80*/  F2FP.BF16.PACK_AB R48, R47, R48 ;  /* 0x000000302f30723e */ /* 0x000fe200000010ff */
[----:B------:R-:W-:Y:S01]  /*4e90*/  @!P2 FMUL R125, R125, 16777216 ;  /* 0x4b8000007d7da820 */ /* 0x000fe20000400000 */
[C---:B------:R-:W-:Y:S01]  /*4ea0*/  LOP3.LUT R24, R3.reuse, 0x40, RZ, 0x3c, !PT ;  /* 0x0000004003187812 */ /* 0x040fe200078e3cff */
[----:B------:R-:W-:Y:S01]  /*4eb0*/  @!P2 FMUL R124, R124, 16777216 ;  /* 0x4b8000007c7ca820 */ /* 0x000fe20000400000 */
[----:B------:R-:W-:Y:S01]  /*4ec0*/  LOP3.LUT R28, R3, 0x60, RZ, 0x3c, !PT ;  /* 0x00000060031c7812 */ /* 0x000fe200078e3cff */
[----:B------:R-:W-:-:S02]  /*4ed0*/  @P1 FMUL R137, R137, 0.25 ;  /* 0x3e80000089891820 */ /* 0x000fc40000400000 */
[----:B------:R-:W-:Y:S02]  /*4ee0*/  @P1 FMUL R136, R136, 0.25 ;  /* 0x3e80000088881820 */ /* 0x000fe40000400000 */
[----:B------:R-:W-:Y:S02]  /*4ef0*/  @P1 FMUL R101, R101, 0.25 ;  /* 0x3e80000065651820 */ /* 0x000fe40000400000 */
[----:B------:R-:W-:Y:S02]  /*4f00*/  @P1 FMUL R100, R100, 0.25 ;  /* 0x3e80000064641820 */ /* 0x000fe40000400000 */
[C---:B0-----:R-:W-:Y:S02]  /*4f10*/  FMUL R35, R11.reuse, R125 ;  /* 0x0000007d0b237220 */ /* 0x041fe40000400000 */
[----:B------:R-:W-:Y:S02]  /*4f20*/  FMUL R38, R11, R124 ;  /* 0x0000007c0b267220 */ /* 0x000fe40000400000 */
[----:B------:R-:W-:-:S02]  /*4f30*/  @P1 FMUL R121, R121, 0.25 ;  /* 0x3e80000079791820 */ /* 0x000fc40000400000 */
[----:B------:R-:W-:Y:S01]  /*4f40*/  @P1 FMUL R120, R120, 0.25 ;  /* 0x3e80000078781820 */ /* 0x000fe20000400000 */
[----:B------:R-:W-:Y:S01]  /*4f50*/  F2FP.BF16.PACK_AB R55, R35, R38 ;  /* 0x000000262337723e */ /* 0x000fe200000010ff */
[----:B------:R-:W-:Y:S01]  /*4f60*/  @!P2 FMUL R137, R137, 16777216 ;  /* 0x4b8000008989a820 */ /* 0x000fe20000400000 */
[----:B------:R-:W-:Y:S01]  /*4f70*/  F2FP.BF16.PACK_AB R38, R23, R26 ;  /* 0x0000001a1726723e */ /* 0x000fe200000010ff */
[----:B------:R-:W-:Y:S01]  /*4f80*/  @!P2 FMUL R136, R136, 16777216 ;  /* 0x4b8000008888a820 */ /* 0x000fe20000400000 */
[----:B------:R-:W-:Y:S01]  /*4f90*/  MOV R23, 0x3dc6b27f ;  /* 0x3dc6b27f00177802 */ /* 0x000fe20000000f00 */
[----:B------:R-:W-:Y:S01]  /*4fa0*/  @!P2 FMUL R101, R101, 16777216 ;  /* 0x4b8000006565a820 */ /* 0x000fe20000400000 */
[----:B------:R-:W-:Y:S01]  /*4fb0*/  F2FP.BF16.PACK_AB R35, R15, R20 ;  /* 0x000000140f23723e */ /* 0x000fe200000010ff */
[----:B------:R-:W-:Y:S01]  /*4fc0*/  @!P2 FMUL R100, R100, 16777216 ;  /* 0x4b8000006464a820 */ /* 0x000fe20000400000 */
[----:B------:R-:W-:Y:S01]  /*4fd0*/  ISETP.GE.U32.AND P1, PT, R59, 0x7f800000, PT ;  /* 0x7f8000003b00780c */ /* 0x000fe20003f26070 */
[----:B------:R-:W-:-:S02]  /*4fe0*/  @!P2 FMUL R121, R121, 16777216 ;  /* 0x4b8000007979a820 */ /* 0x000fc40000400000 */
[----:B------:R-:W-:Y:S01]  /*4ff0*/  @!P2 FMUL R120, R120, 16777216 ;  /* 0x4b8000007878a820 */ /* 0x000fe20000400000 */
[----:B------:R0:W-:Y:S01]  /*5000*/  STS.128 [R56+0x480], R32 ;  /* 0x0004802038007388 */ /* 0x0001e20000000c00 */
[----:B------:R-:W-:Y:S01]  /*5010*/  FMUL R39, R11, R137 ;  /* 0x000000890b277220 */ /* 0x000fe20000400000 */
[----:B------:R-:W-:Y:S01]  /*5020*/  FSETP.NEU.AND P2, PT, R59, RZ, PT ;  /* 0x000000ff3b00720b */ /* 0x000fe20003f4d000 */
[C---:B------:R-:W-:Y:S02]  /*5030*/  FMUL R42, R11.reuse, R136 ;  /* 0x000000880b2a7220 */ /* 0x040fe40000400000 */
[----:B------:R-:W-:Y:S02]  /*5040*/  FADD R10, R10, -1 ;  /* 0xbf8000000a0a7421 */ /* 0x000fe40000000000 */
[----:B------:R-:W-:Y:S01]  /*5050*/  FMUL R49, R11, R121 ;  /* 0x000000790b317220 */ /* 0x000fe20000400000 */
[----:B------:R-:W-:Y:S01]  /*5060*/  F2FP.BF16.PACK_AB R54, R39, R42 ;  /* 0x0000002a2736723e */ /* 0x000fe200000010ff */
[----:B------:R-:W-:Y:S01]  /*5070*/  FMUL R50, R11, R120 ;  /* 0x000000780b327220 */ /* 0x000fe20000400000 */
[----:B------:R-:W-:Y:S01]  /*5080*/  F2FP.BF16.PACK_AB R39, R17, R22 ;  /* 0x000000161127723e */ /* 0x000fe200000010ff */
[----:B------:R-:W-:-:S02]  /*5090*/  FMUL R43, R11, R101 ;  /* 0x000000650b2b7220 */ /* 0x000fc40000400000 */
[----:B------:R-:W-:Y:S01]  /*50a0*/  FMUL R46, R11, R100 ;  /* 0x000000640b2e7220 */ /* 0x000fe20000400000 */
[----:B------:R-:W-:Y:S01]  /*50b0*/  F2FP.BF16.PACK_AB R52, R49, R50 ;  /* 0x000000323134723e */ /* 0x000fe200000010ff */
[----:B------:R-:W-:Y:S01]  /*50c0*/  FADD R16, R16, -1 ;  /* 0xbf80000010107421 */ /* 0x000fe20000000000 */
[----:B------:R-:W-:Y:S01]  /*50d0*/  F2FP.BF16.PACK_AB R50, R37, R40 ;  /* 0x000000282532723e */ /* 0x000fe200000010ff */
[-C--:B------:R-:W-:Y:S01]  /*50e0*/  FFMA.FTZ R11, R10, R23.reuse, -0.16845393180847167969 ;  /* 0xbe2c7f300a0b7423 */ /* 0x080fe20000010017 */
[----:B------:R-:W-:Y:S01]  /*50f0*/  F2FP.BF16.PACK_AB R53, R43, R46 ;  /* 0x0000002e2b35723e */ /* 0x000fe200000010ff */
[----:B------:R-:W-:Y:S01]  /*5100*/  FADD R12, R12, -1 ;  /* 0xbf8000000c0c7421 */ /* 0x000fe20000000000 */
[----:B------:R-:W-:Y:S01]  /*5110*/  F2FP.BF16.PACK_AB R49, R41, R44 ;  /* 0x0000002c2931723e */ /* 0x000fe200000010ff */
[----:B------:R-:W-:Y:S01]  /*5120*/  FADD R19, R19, -1 ;  /* 0xbf80000013137421 */ /* 0x000fe20000000000 */
[----:B------:R-:W-:Y:S01]  /*5130*/  F2FP.BF16.PACK_AB R37, R27, R30 ;  /* 0x0000001e1b25723e */ /* 0x000fe200000010ff */
[----:B------:R-:W-:Y:S01]  /*5140*/  FFMA.FTZ R17, R16, R23, -0.16845393180847167969 ;  /* 0xbe2c7f3010117423 */ /* 0x000fe20000010017 */
[----:B------:R1:W-:Y:S01]  /*5150*/  STS.128 [R56], R52 ;  /* 0x0000003438007388 */ /* 0x0003e20000000c00 */
[----:B------:R-:W-:Y:S01]  /*5160*/  FFMA.FTZ R11, R10, R11, 0.1716887056827545166 ;  /* 0x3e2fcf2a0a0b7423 */ /* 0x000fe2000001000b */
[----:B------:R-:W-:Y:S01]  /*5170*/  SHF.L.U32 R27, R93, 0x3, RZ ;  /* 0x000000035d1b7819 */ /* 0x000fe200000006ff */
[-C--:B------:R-:W-:Y:S01]  /*5180*/  FFMA.FTZ R15, R12, R23.reuse, -0.16845393180847167969 ;  /* 0xbe2c7f300c0f7423 */ /* 0x080fe20000010017 */
[----:B------:R-:W-:Y:S01]  /*5190*/  STS.128 [R56+0x80], R48 ;  /* 0x0000803038007388 */ /* 0x000fe20000000c00 */
[----:B------:R-:W-:-:S02]  /*51a0*/  FFMA.FTZ R20, R19, R23, -0.16845393180847167969 ;  /* 0xbe2c7f3013147423 */ /* 0x000fc40000010017 */
[----:B------:R-:W-:Y:S01]  /*51b0*/  FFMA.FTZ R17, R16, R17, 0.1716887056827545166 ;  /* 0x3e2fcf2a10117423 */ /* 0x000fe20000010011 */
[----:B------:R2:W-:Y:S01]  /*51c0*/  STS.128 [R56+0x400], R36 ;  /* 0x0004002438007388 */ /* 0x0005e20000000c00 */
[----:B------:R-:W-:Y:S02]  /*51d0*/  FFMA.FTZ R11, R10, R11, -0.17900948226451873779 ;  /* 0xbe374e430a0b7423 */ /* 0x000fe4000001000b */
[----:B------:R-:W-:Y:S02]  /*51e0*/  FFMA.FTZ R15, R12, R15, 0.1716887056827545166 ;  /* 0x3e2fcf2a0c0f7423 */ /* 0x000fe4000001000f */
[----:B------:R-:W-:Y:S02]  /*51f0*/  FFMA.FTZ R20, R19, R20, 0.1716887056827545166 ;  /* 0x3e2fcf2a13147423 */ /* 0x000fe40000010014 */
[----:B------:R-:W-:Y:S02]  /*5200*/  FFMA.FTZ R17, R16, R17, -0.17900948226451873779 ;  /* 0xbe374e4310117423 */ /* 0x000fe40000010011 */
[----:B------:R-:W-:-:S02]  /*5210*/  FFMA.FTZ R11, R10, R11, 0.20512372255325317383 ;  /* 0x3e520bf40a0b7423 */ /* 0x000fc4000001000b */
[----:B------:R-:W-:Y:S02]  /*5220*/  FFMA.FTZ R15, R12, R15, -0.17900948226451873779 ;  /* 0xbe374e430c0f7423 */ /* 0x000fe4000001000f */
[C---:B------:R-:W-:Y:S02]  /*5230*/  FFMA.FTZ R20, R19.reuse, R20, -0.17900948226451873779 ;  /* 0xbe374e4313147423 */ /* 0x040fe40000010014 */
[----:B------:R-:W-:Y:S02]  /*5240*/  FFMA.FTZ R17, R16, R17, 0.20512372255325317383 ;  /* 0x3e520bf410117423 */ /* 0x000fe40000010011 */
[----:B------:R-:W-:Y:S02]  /*5250*/  FFMA.FTZ R11, R10, R11, -0.24046532809734344482 ;  /* 0xbe763c8b0a0b7423 */ /* 0x000fe4000001000b */
[----:B------:R-:W-:Y:S02]  /*5260*/  FFMA.FTZ R15, R12, R15, 0.20512372255325317383 ;  /* 0x3e520bf40c0f7423 */ /* 0x000fe4000001000f */
[----:B------:R-:W-:-:S02]  /*5270*/  FFMA.FTZ R20, R19, R20, 0.20512372255325317383 ;  /* 0x3e520bf413147423 */ /* 0x000fc40000010014 */
[----:B------:R-:W-:Y:S02]  /*5280*/  FFMA.FTZ R17, R16, R17, -0.24046532809734344482 ;  /* 0xbe763c8b10117423 */ /* 0x000fe40000010011 */
[----:B------:R-:W-:Y:S02]  /*5290*/  FFMA.FTZ R11, R10, R11, 0.28857114911079406738 ;  /* 0x3e93bf990a0b7423 */ /* 0x000fe4000001000b */
[----:B------:R-:W-:Y:S02]  /*52a0*/  FFMA.FTZ R15, R12, R15, -0.24046532809734344482 ;  /* 0xbe763c8b0c0f7423 */ /* 0x000fe4000001000f */
[----:B------:R-:W-:Y:S02]  /*52b0*/  FFMA.FTZ R20, R19, R20, -0.24046532809734344482 ;  /* 0xbe763c8b13147423 */ /* 0x000fe40000010014 */
[----:B------:R-:W-:Y:S02]  /*52c0*/  FFMA.FTZ R17, R16, R17, 0.28857114911079406738 ;  /* 0x3e93bf9910117423 */ /* 0x000fe40000010011 */
[----:B------:R-:W-:-:S02]  /*52d0*/  FFMA.FTZ R11, R10, R11, -0.36067417263984680176 ;  /* 0xbeb8aa490a0b7423 */ /* 0x000fc4000001000b */
[----:B------:R-:W-:Y:S02]  /*52e0*/  FFMA.FTZ R15, R12, R15, 0.28857114911079406738 ;  /* 0x3e93bf990c0f7423 */ /* 0x000fe4000001000f */
[C---:B------:R-:W-:Y:S02]  /*52f0*/  FFMA.FTZ R20, R19.reuse, R20, 0.28857114911079406738 ;  /* 0x3e93bf9913147423 */ /* 0x040fe40000010014 */
[----:B------:R-:W-:Y:S02]  /*5300*/  FFMA.FTZ R17, R16, R17, -0.36067417263984680176 ;  /* 0xbeb8aa4910117423 */ /* 0x000fe40000010011 */
[----:B------:R-:W-:Y:S02]  /*5310*/  FFMA.FTZ R11, R10, R11, 0.48089820146560668945 ;  /* 0x3ef6384a0a0b7423 */ /* 0x000fe4000001000b */
[----:B------:R-:W-:Y:S02]  /*5320*/  FFMA.FTZ R15, R12, R15, -0.36067417263984680176 ;  /* 0xbeb8aa490c0f7423 */ /* 0x000fe4000001000f */
[----:B------:R-:W-:-:S02]  /*5330*/  FFMA.FTZ R20, R19, R20, -0.36067417263984680176 ;  /* 0xbeb8aa4913147423 */ /* 0x000fc40000010014 */
[----:B------:R-:W-:Y:S02]  /*5340*/  FFMA.FTZ R17, R16, R17, 0.48089820146560668945 ;  /* 0x3ef6384a10117423 */ /* 0x000fe40000010011 */
[----:B------:R-:W-:Y:S02]  /*5350*/  FFMA.FTZ R11, R10, R11, -0.72134751081466674805 ;  /* 0xbf38aa3b0a0b7423 */ /* 0x000fe4000001000b */
[----:B------:R-:W-:Y:S02]  /*5360*/  FFMA.FTZ R15, R12, R15, 0.48089820146560668945 ;  /* 0x3ef6384a0c0f7423 */ /* 0x000fe4000001000f */
[----:B------:R-:W-:Y:S02]  /*5370*/  FFMA.FTZ R20, R19, R20, 0.48089820146560668945 ;  /* 0x3ef6384a13147423 */ /* 0x000fe40000010014 */
[----:B------:R-:W-:Y:S02]  /*5380*/  FFMA.FTZ R17, R16, R17, -0.72134751081466674805 ;  /* 0xbf38aa3b10117423 */ /* 0x000fe40000010011 */
[----:B------:R-:W-:-:S02]  /*5390*/  FMUL R11, R10, R11 ;  /* 0x0000000b0a0b7220 */ /* 0x000fc40000400000 */
[----:B------:R-:W-:Y:S02]  /*53a0*/  FFMA.FTZ R15, R12, R15, -0.72134751081466674805 ;  /* 0xbf38aa3b0c0f7423 */ /* 0x000fe4000001000f */
[C---:B------:R-:W-:Y:S02]  /*53b0*/  FFMA.FTZ R20, R19.reuse, R20, -0.72134751081466674805 ;  /* 0xbf38aa3b13147423 */ /* 0x040fe40000010014 */
[----:B------:R-:W-:Y:S02]  /*53c0*/  FMUL R17, R16, R17 ;  /* 0x0000001110117220 */ /* 0x000fe40000400000 */
[----:B------:R-:W-:Y:S02]  /*53d0*/  FMUL R11, R10, R11 ;  /* 0x0000000b0a0b7220 */ /* 0x000fe40000400000 */
[----:B------:R-:W-:Y:S02]  /*53e0*/  FMUL R15, R12, R15 ;  /* 0x0000000f0c0f7220 */ /* 0x000fe40000400000 */
[----:B------:R-:W-:-:S02]  /*53f0*/  FMUL R20, R19, R20 ;  /* 0x0000001413147220 */ /* 0x000fc40000400000 */
[----:B------:R-:W-:Y:S02]  /*5400*/  FMUL R17, R16, R17 ;  /* 0x0000001110117220 */ /* 0x000fe40000400000 */
[----:B------:R-:W-:Y:S01]  /*5410*/  FFMA.FTZ R11, R10, 1.4426950216293334961, R11 ;  /* 0x3fb8aa3b0a0b7823 */ /* 0x000fe2000001000b */
[----:B------:R-:W-:Y:S01]  /*5420*/  @P0 MOV R10, 0x7f800000 ;  /* 0x7f800000000a0802 */ /* 0x000fe20000000f00 */
[----:B------:R-:W-:Y:S02]  /*5430*/  FMUL R15, R12, R15 ;  /* 0x0000000f0c0f7220 */ /* 0x000fe40000400000 */
[----:B------:R-:W-:Y:S02]  /*5440*/  FMUL R20, R19, R20 ;  /* 0x0000001413147220 */ /* 0x000fe40000400000 */
[----:B------:R-:W-:Y:S02]  /*5450*/  FFMA.FTZ R17, R16, 1.4426950216293334961, R17 ;  /* 0x3fb8aa3b10117823 */ /* 0x000fe40000010011 */
[----:B------:R-:W-:-:S02]  /*5460*/  FFMA.FTZ R15, R12, 1.4426950216293334961, R15 ;  /* 0x3fb8aa3b0c0f7823 */ /* 0x000fc4000001000f */
[----:B------:R-:W-:Y:S01]  /*5470*/  FADD R0, R0, R11 ;  /* 0x0000000b00007221 */ /* 0x000fe20000000000 */
[----:B------:R-:W-:Y:S01]  /*5480*/  @P4 MOV R11, 0x7f800000 ;  /* 0x7f800000000b4802 */ /* 0x000fe20000000f00 */
[----:B------:R-:W-:Y:S01]  /*5490*/  @P0 FFMA.FTZ R0, R57, R10, +INF ;  /* 0x7f80000039000423 */ /* 0x000fe2000001000a */
[----:B------:R-:W-:Y:S01]  /*54a0*/  @P5 MOV R10, 0x7f800000 ;  /* 0x7f800000000a5802 */ /* 0x000fe20000000f00 */
[----:B------:R-:W-:Y:S01]  /*54b0*/  FFMA.FTZ R19, R19, 1.4426950216293334961, R20 ;  /* 0x3fb8aa3b13137823 */ /* 0x000fe20000010014 */
[----:B------:R-:W-:Y:S01]  /*54c0*/  LOP3.LUT R20, R3, 0x20, RZ, 0x3c, !PT ;  /* 0x0000002003147812 */ /* 0x000fe200078e3cff */
[----:B------:R-:W-:Y:S01]  /*54d0*/  FADD R12, R14, R17 ;  /* 0x000000110e0c7221 */ /* 0x000fe20000000000 */
[----:B------:R-:W-:Y:S01]  /*54e0*/  @P1 MOV R14, 0x7f800000 ;  /* 0x7f800000000e1802 */ /* 0x000fe20000000f00 */
[----:B------:R-:W-:Y:S01]  /*54f0*/  FADD R8, R8, R15 ;  /* 0x0000000f08087221 */ /* 0x000fe20000000000 */
[C---:B------:R-:W-:Y:S01]  /*5500*/  SHF.L.U32 R15, R93.reuse, 0x1, RZ ;  /* 0x000000015d0f7819 */ /* 0x040fe200000006ff */
[----:B------:R-:W-:Y:S01]  /*5510*/  FADD R44, R18, R19 ;  /* 0x00000013122c7221 */ /* 0x000fe20000000000 */
[----:B------:R-:W-:Y:S01]  /*5520*/  LEA R17, R93, R93, 0x1 ;  /* 0x0000005d5d117211 */ /* 0x000fe200078e08ff */
[----:B------:R-:W-:Y:S01]  /*5530*/  @P5 FFMA.FTZ R12, R61, R10, +INF ;  /* 0x7f8000003d0c5423 */ /* 0x000fe2000001000a */
[----:B------:R-:W-:Y:S01]  /*5540*/  SHF.L.U32 R19, R93, 0x2, RZ ;  /* 0x000000025d137819 */ /* 0x000fe200000006ff */
[C---:B------:R-:W-:Y:S01]  /*5550*/  @P4 FFMA.FTZ R44, R58.reuse, R11, +INF ;  /* 0x7f8000003a2c4423 */ /* 0x040fe2000001000b */
[----:B------:R-:W-:Y:S01]  /*5560*/  IADD3 R10, P4, R15, R6, RZ ;  /* 0x000000060f0a7210 */ /* 0x000fe20007f9e0ff */
[----:B------:R-:W-:Y:S01]  /*5570*/  @P1 FFMA.FTZ R8, R59, R14, +INF ;  /* 0x7f8000003b081423 */ /* 0x000fe2000001000e */
[CC--:B------:R-:W-:Y:S01]  /*5580*/  LEA R14, P5, R93.reuse, R6.reuse, 0x2 ;  /* 0x000000065d0e7211 */ /* 0x0c0fe200078a10ff */
[C---:B------:R-:W-:Y:S01]  /*5590*/  IMAD R23, R93.reuse, 0x6, RZ ;  /* 0x000000065d177824 */ /* 0x040fe200078e02ff */
[CC--:B------:R-:W-:Y:S01]  /*55a0*/  LEA.HI.X.SX32 R11, R93.reuse, R7.reuse, 0x1, P4 ;  /* 0x000000075d0b7211 */ /* 0x0c0fe200020f0eff */
[C---:B------:R-:W-:Y:S01]  /*55b0*/  IMAD R31, R93.reuse, 0xa, RZ ;  /* 0x0000000a5d1f7824 */ /* 0x040fe200078e02ff */
[CC--:B0-----:R-:W-:Y:S01]  /*55c0*/  LEA R34, P4, R93.reuse, R6.reuse, 0x3 ;  /* 0x000000065d227211 */ /* 0x0c1fe200078818ff */
[----:B-1----:R-:W-:Y:S01]  /*55d0*/  IMAD R53, R93, 0xc, RZ ;  /* 0x0000000c5d357824 */ /* 0x002fe200078e02ff */
[-C--:B------:R-:W-:Y:S01]  /*55e0*/  IADD3 R32, P6, R23, R6.reuse, RZ ;  /* 0x0000000617207210 */ /* 0x080fe20007fde0ff */
[----:B------:R-:W-:Y:S01]  /*55f0*/  IMAD R57, R93, 0xe, RZ ;  /* 0x0000000e5d397824 */ /* 0x000fe200078e02ff */
[-C--:B------:R-:W-:Y:S01]  /*5600*/  LEA.HI.X.SX32 R15, R15, R7.reuse, 0x1, P5 ;  /* 0x000000070f0f7211 */ /* 0x080fe200028f0eff */
[----:B------:R-:W-:Y:S01]  /*5610*/  IMAD R65, R93, 0x12, RZ ;  /* 0x000000125d417824 */ /* 0x000fe200078e02ff */
[-C--:B--2---:R-:W-:Y:S01]  /*5620*/  IADD3 R36, P5, R31, R6.reuse, RZ ;  /* 0x000000061f247210 */ /* 0x084fe20007fbe0ff */
[----:B------:R-:W-:Y:S01]  /*5630*/  IMAD R69, R93, 0x14, RZ ;  /* 0x000000145d457824 */ /* 0x000fe200078e02ff */
[-C--:B------:R-:W-:Y:S01]  /*5640*/  LEA.HI.X.SX32 R33, R17, R7.reuse, 0x1, P6 ;  /* 0x0000000711217211 */ /* 0x080fe200030f0eff */
[----:B------:R-:W-:Y:S01]  /*5650*/  IMAD R73, R93, 0x16, RZ ;  /* 0x000000165d497824 */ /* 0x000fe200078e02ff */
[-C--:B------:R-:W-:Y:S01]  /*5660*/  LEA.HI.X.SX32 R35, R19, R7.reuse, 0x1, P4 ;  /* 0x0000000713237211 */ /* 0x080fe200020f0eff */
[----:B------:R-:W-:Y:S01]  /*5670*/  BAR.SYNC.DEFER_BLOCKING 0x0 ;  /* 0x0000000000007b1d */ /* 0x000fe20000010000 */
[-C--:B------:R-:W-:Y:S01]  /*5680*/  IADD3 R38, P6, R53, R6.reuse, RZ ;  /* 0x0000000635267210 */ /* 0x080fe20007fde0ff */
[----:B------:R-:W-:Y:S01]  /*5690*/  IMAD R51, R93, 0xb, RZ ;  /* 0x0000000b5d337824 */ /* 0x000fe200078e02ff */
[-C--:B------:R-:W-:Y:S01]  /*56a0*/  IADD3 R40, P4, R57, R6.reuse, RZ ;  /* 0x0000000639287210 */ /* 0x080fe20007f9e0ff */
[----:B------:R-:W-:Y:S01]  /*56b0*/  IMAD R77, R93, 0x18, RZ ;  /* 0x000000185d4d7824 */ /* 0x000fe200078e02ff */
[-C--:B------:R-:W-:Y:S01]  /*56c0*/  LEA.HI.X.SX32 R37, R21, R7.reuse, 0x1, P5 ;  /* 0x0000000715257211 */ /* 0x080fe200028f0eff */
[C---:B------:R-:W-:Y:S01]  /*56d0*/  IMAD R81, R93.reuse, 0x1a, RZ ;  /* 0x0000001a5d517824 */ /* 0x040fe200078e02ff */
[CC--:B------:R-:W-:Y:S01]  /*56e0*/  LEA R42, P5, R93.reuse, R6.reuse, 0x4 ;  /* 0x000000065d2a7211 */ /* 0x0c0fe200078a20ff */
        /* <DEDUP_REMOVED lines=8> */
[----:B------:R-:W-:Y:S01]  /*5770*/  IMAD R99, R93, 0x24, RZ ;  /* 0x000000245d637824 */ /* 0x000fe200078e02ff */
[-C--:B------:R-:W-:Y:S01]  /*5780*/  LEA.HI.X.SX32 R43, R27, R7.reuse, 0x1, P5 ;  /* 0x000000071b2b7211 */ /* 0x080fe200028f0eff */
[----:B------:R-:W-:Y:S01]  /*5790*/  IMAD R101, R93, 0x26, RZ ;  /* 0x000000265d657824 */ /* 0x000fe200078e02ff */
[-C--:B------:R-:W-:Y:S01]  /*57a0*/  IADD3 R50, P5, R73, R6.reuse, RZ ;  /* 0x0000000649327210 */ /* 0x080fe20007fbe0ff */
[----:B------:R-:W-:Y:S01]  /*57b0*/  IMAD R67, R93, 0x13, RZ ;  /* 0x000000135d437824 */ /* 0x000fe200078e02ff */
[-C--:B------:R-:W-:Y:S01]  /*57c0*/  LEA.HI.X.SX32 R47, R29, R7.reuse, 0x1, P6 ;  /* 0x000000071d2f7211 */ /* 0x080fe200030f0eff */
[----:B------:R-:W-:Y:S01]  /*57d0*/  IMAD R103, R93, 0x28, RZ ;  /* 0x000000285d677824 */ /* 0x000fe200078e02ff */
[-C--:B------:R-:W-:Y:S01]  /*57e0*/  LEA.HI.X.SX32 R49, R31, R7.reuse, 0x1, P4 ;  /* 0x000000071f317211 */ /* 0x080fe200020f0eff */
[----:B------:R-:W0:Y:S01]  /*57f0*/  LDS.128 R16, [R3] ;  /* 0x0000000003107984 */ /* 0x000e220000000c00 */
[-C--:B------:R-:W-:Y:S01]  /*5800*/  LEA.HI.X.SX32 R51, R51, R7.reuse, 0x1, P5 ;  /* 0x0000000733337211 */ /* 0x080fe200028f0eff */
[----:B------:R-:W-:Y:S01]  /*5810*/  IMAD R107, R93, 0x2a, RZ ;  /* 0x0000002a5d6b7824 */ /* 0x000fe200078e02ff */
[-C--:B------:R-:W-:Y:S01]  /*5820*/  IADD3 R52, P6, R77, R6.reuse, RZ ;  /* 0x000000064d347210 */ /* 0x080fe20007fde0ff */
[----:B------:R-:W1:Y:S01]  /*5830*/  LDS.128 R20, [R20] ;  /* 0x0000000014147984 */ /* 0x000e620000000c00 */
[-C--:B------:R-:W-:Y:S01]  /*5840*/  IADD3 R54, P5, R81, R6.reuse, RZ ;  /* 0x0000000651367210 */ /* 0x080fe20007fbe0ff */
[----:B------:R-:W-:Y:S01]  /*5850*/  IMAD R109, R93, 0x2c, RZ ;  /* 0x0000002c5d6d7824 */ /* 0x000fe200078e02ff */
[----:B------:R-:W-:Y:S01]  /*5860*/  FSETP.NEU.AND P1, PT, R61, RZ, PT ;  /* 0x000000ff3d00720b */ /* 0x000fe20003f2d000 */
[----:B------:R-:W2:Y:S01]  /*5870*/  LDS.128 R24, [R24] ;  /* 0x0000000018187984 */ /* 0x000ea20000000c00 */
[----:B------:R-:W-:Y:S01]  /*5880*/  FSETP.NEU.AND P0, PT, R58, RZ, PT ;  /* 0x000000ff3a00720b */ /* 0x000fe20003f0d000 */
[----:B------:R-:W-:Y:S01]  /*5890*/  IMAD R71, R93, 0x15, RZ ;  /* 0x000000155d477824 */ /* 0x000fe200078e02ff */
[-C--:B------:R-:W-:Y:S01]  /*58a0*/  LEA.HI.X.SX32 R53, R53, R7.reuse, 0x1, P6 ;  /* 0x0000000735357211 */ /* 0x080fe200030f0eff */
[----:B------:R-:W3:Y:S01]  /*58b0*/  LDS.128 R28, [R28] ;  /* 0x000000001c1c7984 */ /* 0x000ee20000000c00 */
[----:B------:R-:W-:Y:S01]  /*58c0*/  LEA.HI.X.SX32 R55, R55, R7, 0x1, P5 ;  /* 0x0000000737377211 */ /* 0x000fe200028f0eff */
[C---:B------:R-:W-:Y:S01]  /*58d0*/  IMAD R111, R93.reuse, 0x2e, RZ ;  /* 0x0000002e5d6f7824 */ /* 0x040fe200078e02ff */
[C---:B------:R-:W-:Y:S01]  /*58e0*/  LEA R59, R93.reuse, -R93, 0x4 ;  /* 0x8000005d5d3b7211 */ /* 0x040fe200078e20ff */
[C---:B------:R-:W-:Y:S01]  /*58f0*/  IMAD R113, R93.reuse, 0x30, RZ ;  /* 0x000000305d717824 */ /* 0x040fe200078e02ff */
[C---:B------:R-:W-:Y:S01]  /*5900*/  SHF.L.U32 R61, R93.reuse, 0x4, RZ ;  /* 0x000000045d3d7819 */ /* 0x040fe200000006ff */
        /* <DEDUP_REMOVED lines=17> */
[----:B------:R-:W-:Y:S01]  /*5a20*/  IADD3 R66, P4, R101, R6, RZ ;  /* 0x0000000665427210 */ /* 0x000fe20007f9e0ff */
[----:B------:R-:W-:Y:S01]  /*5a30*/  IMAD R127, R93, 0x3e, RZ ;  /* 0x0000003e5d7f7824 */ /* 0x000fe200078e02ff */
[-C--:B------:R-:W-:Y:S01]  /*5a40*/  LEA.HI.X.SX32 R63, R63, R7.reuse, 0x1, P6 ;  /* 0x000000073f3f7211 */ /* 0x080fe200030f0eff */
[----:B------:R-:W-:Y:S01]  /*5a50*/  IMAD R87, R93, 0x1d, RZ ;  /* 0x0000001d5d577824 */ /* 0x000fe200078e02ff */
[-C--:B------:R-:W-:Y:S01]  /*5a60*/  LEA.HI.X.SX32 R65, R65, R7.reuse, 0x1, P5 ;  /* 0x0000000741417211 */ /* 0x080fe200028f0eff */
[----:B0-----:R1:W-:Y:S01]  /*5a70*/  STG.E.U16 [R6.64], R16 ;  /* 0x0000001006007986 */ /* 0x0013e2000c101504 */
[----:B------:R-:W-:-:S02]  /*5a80*/  LEA.HI.X.SX32 R67, R67, R7, 0x1, P4 ;  /* 0x0000000743437211 */ /* 0x000fc400020f0eff */
[-C--:B------:R-:W-:Y:S02]  /*5a90*/  IADD3 R68, P6, R103, R6.reuse, RZ ;  /* 0x0000000667447210 */ /* 0x080fe40007fde0ff */
[-C--:B------:R-:W-:Y:S02]  /*5aa0*/  IADD3 R70, P5, R107, R6.reuse, RZ ;  /* 0x000000066b467210 */ /* 0x080fe40007fbe0ff */
[----:B------:R-:W-:Y:S02]  /*5ab0*/  IADD3 R72, P4, R109, R6, RZ ;  /* 0x000000066d487210 */ /* 0x000fe40007f9e0ff */
[-C--:B------:R-:W-:Y:S02]  /*5ac0*/  LEA.HI.X.SX32 R69, R69, R7.reuse, 0x1, P6 ;  /* 0x0000000745457211 */ /* 0x080fe400030f0eff */
[-C--:B------:R-:W-:Y:S02]  /*5ad0*/  LEA.HI.X.SX32 R71, R71, R7.reuse, 0x1, P5 ;  /* 0x0000000747477211 */ /* 0x080fe400028f0eff */
        /* <DEDUP_REMOVED lines=16> */
[----:B------:R-:W-:Y:S02]  /*5be0*/  PRMT R3, R16, 0x7632, R3 ;  /* 0x0000763210037816 */ /* 0x000fe40000000003 */
[-C--:B------:R-:W-:Y:S02]  /*5bf0*/  LEA.HI.X.SX32 R87, R87, R7.reuse, 0x1, P6 ;  /* 0x0000000757577211 */ /* 0x080fe400030f0eff */
[-C--:B------:R-:W-:Y:S01]  /*5c00*/  LEA.HI.X.SX32 R89, R89, R7.reuse, 0x1, P5 ;  /* 0x0000000759597211 */ /* 0x080fe200028f0eff */
[----:B------:R0:W-:Y:S01]  /*5c10*/  STG.E.U16 [R10.64], R3 ;  /* 0x000000030a007986 */ /* 0x0001e2000c101504 */
[----:B------:R-:W-:-:S02]  /*5c20*/  LEA.HI.X.SX32 R91, R91, R7, 0x1, P4 ;  /* 0x000000075b5b7211 */ /* 0x000fc400020f0eff */
[----:B-1----:R-:W-:Y:S01]  /*5c30*/  PRMT R7, R20, 0x7632, R7 ;  /* 0x0000763214077816 */ /* 0x002fe20000000007 */
[----:B------:R3:W-:Y:S01]  /*5c40*/  STG.E.U16 [R14.64], R20 ;  /* 0x000000140e007986 */ /* 0x0007e2000c101504 */
[----:B--2---:R-:W-:Y:S02]  /*5c50*/  PRMT R6, R25, 0x7632, R6 ;  /* 0x0000763219067816 */ /* 0x004fe40000000006 */
[----:B------:R-:W-:Y:S01]  /*5c60*/  FSEL R0, R0, -INF , P3 ;  /* 0xff80000000007808 */ /* 0x000fe20001800000 */
[----:B------:R1:W-:Y:S01]  /*5c70*/  STG.E.U16 [R32.64], R7 ;  /* 0x0000000720007986 */ /* 0x0003e2000c101504 */
[----:B------:R-:W-:Y:S02]  /*5c80*/  FSEL R8, R8, -INF , P2 ;  /* 0xff80000008087808 */ /* 0x000fe40001000000 */
[----:B------:R-:W-:Y:S01]  /*5c90*/  FSEL R12, R12, -INF , P1 ;  /* 0xff8000000c0c7808 */ /* 0x000fe20000800000 */
[----:B------:R2:W-:Y:S01]  /*5ca0*/  STG.E.U16 [R34.64], R24 ;  /* 0x0000001822007986 */ /* 0x0005e2000c101504 */
[----:B0-----:R-:W-:-:S02]  /*5cb0*/  PRMT R11, R24, 0x7632, R11 ;  /* 0x00007632180b7816 */ /* 0x001fc4000000000b */
[----:B------:R-:W-:Y:S01]  /*5cc0*/  PRMT R3, R21, 0x7632, R3 ;  /* 0x0000763215037816 */ /* 0x000fe20000000003 */
[----:B------:R-:W-:Y:S01]  /*5cd0*/  FFMA R12, R12, 0.69314718246459960938, R105 ;  /* 0x3f3172180c0c7823 */ /* 0x000fe20000000069 */
[----:B---3--:R-:W-:Y:S01]  /*5ce0*/  PRMT R15, R28, 0x7632, R15 ;  /* 0x000076321c0f7816 */ /* 0x008fe2000000000f */
[----:B------:R0:W-:Y:S01]  /*5cf0*/  STG.E.U16 [R36.64], R11 ;  /* 0x0000000b24007986 */ /* 0x0001e2000c101504 */
[----:B------:R-:W-:Y:S02]  /*5d00*/  PRMT R10, R18, 0x7632, R10 ;  /* 0x00007632120a7816 */ /* 0x000fe4000000000a */
[----:B-1----:R-:W-:Y:S01]  /*5d10*/  PRMT R33, R17, 0x7632, R33 ;  /* 0x0000763211217816 */ /* 0x002fe20000000021 */
[----:B------:R1:W-:Y:S01]  /*5d20*/  STG.E.U16 [R38.64], R28 ;  /* 0x0000001c26007986 */ /* 0x0003e2000c101504 */
[----:B------:R-:W-:Y:S02]  /*5d30*/  PRMT R7, R29, 0x7632, R7 ;  /* 0x000076321d077816 */ /* 0x000fe40000000007 */
[----:B--2---:R-:W-:Y:S01]  /*5d40*/  PRMT R35, R26, 0x7632, R35 ;  /* 0x000076321a237816 */ /* 0x004fe20000000023 */
[----:B------:R2:W-:Y:S01]  /*5d50*/  STG.E.U16 [R40.64], R15 ;  /* 0x0000000f28007986 */ /* 0x0005e2000c101504 */
[----:B------:R-:W-:-:S03]  /*5d60*/  FSEL R44, R44, -INF , P0 ;  /* 0xff8000002c2c7808 */ /* 0x000fc60000000000 */
[----:B------:R3:W-:Y:S01]  /*5d70*/  STG.E.U16 [R42.64], R17 ;  /* 0x000000112a007986 */ /* 0x0007e2000c101504 */
[----:B0-----:R-:W-:Y:S02]  /*5d80*/  PRMT R37, R30, 0x7632, R37 ;  /* 0x000076321e257816 */ /* 0x001fe40000000025 */
[----:B------:R-:W-:Y:S01]  /*5d90*/  PRMT R11, R31, 0x7632, R11 ;  /* 0x000076321f0b7816 */ /* 0x000fe2000000000b */
[----:B------:R0:W-:Y:S01]  /*5da0*/  STG.E.U16 [R46.64], R33 ;  /* 0x000000212e007986 */ /* 0x0001e2000c101504 */
[----:B-1----:R-:W-:-:S03]  /*5db0*/  PRMT R39, R19, 0x7632, R39 ;  /* 0x0000763213277816 */ /* 0x002fc60000000027 */
[----:B------:R-:W-:Y:S01]  /*5dc0*/  STG.E.U16 [R48.64], R21 ;  /* 0x0000001530007986 */ /* 0x000fe2000c101504 */
[----:B--2---:R-:W-:-:S03]  /*5dd0*/  PRMT R41, R23, 0x7632, R41 ;  /* 0x0000763217297816 */ /* 0x004fc60000000029 */
[----:B------:R1:W-:Y:S01]  /*5de0*/  STG.E.U16 [R50.64], R3 ;  /* 0x0000000332007986 */ /* 0x0003e2000c101504 */
[----:B---3--:R-:W-:-:S03]  /*5df0*/  PRMT R43, R27, 0x7632, R43 ;  /* 0x000076321b2b7816 */ /* 0x008fc6000000002b */
[----:B------:R-:W-:Y:S01]  /*5e00*/  STG.E.U16 [R52.64], R25 ;  /* 0x0000001934007986 */ /* 0x000fe2000c101504 */
[----:B0-----:R-:W-:-:S03]  /*5e10*/  PRMT R33, R22, 0x7632, R33 ;  /* 0x0000763216217816 */ /* 0x001fc60000000021 */
[----:B------:R0:W-:Y:S04]  /*5e20*/  STG.E.U16 [R54.64], R6 ;  /* 0x0000000636007986 */ /* 0x0001e8000c101504 */
[----:B------:R-:W-:Y:S01]  /*5e30*/  STG.E.U16 [R56.64], R29 ;  /* 0x0000001d38007986 */ /* 0x000fe2000c101504 */
[----:B-1----:R-:W-:-:S03]  /*5e40*/  SHF.L.U32 R3, R2, 0x2, RZ ;  /* 0x0000000202037819 */ /* 0x002fc600000006ff */
[----:B------:R1:W-:Y:S04]  /*5e50*/  STG.E.U16 [R58.64], R7 ;  /* 0x000000073a007986 */ /* 0x0003e8000c101504 */
[----:B------:R-:W-:Y:S01]  /*5e60*/  STG.E.U16 [R60.64], R18 ;  /* 0x000000123c007986 */ /* 0x000fe2000c101504 */
[----:B0-----:R-:W-:Y:S02]  /*5e70*/  FFMA R6, R0, 0.69314718246459960938, R13 ;  /* 0x3f31721800067823 */ /* 0x001fe4000000000d */
[----:B------:R-:W-:Y:S01]  /*5e80*/  FFMA R13, R44, 0.69314718246459960938, R97 ;  /* 0x3f3172182c0d7823 */ /* 0x000fe20000000061 */
[----:B------:R0:W-:Y:S01]  /*5e90*/  STG.E.U16 [R62.64], R10 ;  /* 0x0000000a3e007986 */ /* 0x0001e2000c101504 */
[----:B------:R-:W-:-:S03]  /*5ea0*/  IMAD.HI R0, R2, 0x4, RZ ;  /* 0x0000000402007827 */ /* 0x000fc600078e02ff */
[----:B------:R-:W-:Y:S01]  /*5eb0*/  STG.E.U16 [R64.64], R22 ;  /* 0x0000001640007986 */ /* 0x000fe2000c101504 */
[----:B-1----:R-:W-:Y:S01]  /*5ec0*/  FFMA R7, R8, 0.69314718246459960938, R45 ;  /* 0x3f31721808077823 */ /* 0x002fe2000000002d */
[----:B------:R-:W-:Y:S02]  /*5ed0*/  SHF.L.U32 R8, R4, 0x2, RZ ;  /* 0x0000000204087819 */ /* 0x000fe400000006ff */
[----:B------:R-:W-:Y:S02]  /*5ee0*/  STG.E.U16 [R66.64], R33 ;  /* 0x0000002142007986 */ /* 0x000fe4000c101504 */
[----:B------:R-:W-:Y:S02]  /*5ef0*/  IADD3 R2, P0, P1, R8, c[0x0][0x180], R3 ;  /* 0x0000600008027a10 */ /* 0x000fe4000791e003 */
[----:B------:R-:W-:Y:S01]  /*5f00*/  STG.E.U16 [R68.64], R26 ;  /* 0x0000001a44007986 */ /* 0x000fe2000c101504 */
[----:B0-----:R-:W-:Y:S01]  /*5f10*/  LOP3.LUT R10, R9, 0xf8, RZ, 0xc0, !PT ;  /* 0x000000f8090a7812 */ /* 0x001fe200078ec0ff */
[----:B------:R-:W-:-:S02]  /*5f20*/  IMAD.HI R9, R4, 0x4, RZ ;  /* 0x0000000404097827 */ /* 0x000fc400078e02ff */
[----:B------:R-:W-:Y:S03]  /*5f30*/  STG.E.U16 [R70.64], R35 ;  /* 0x0000002346007986 */ /* 0x000fe6000c101504 */
[----:B------:R-:W-:Y:S01]  /*5f40*/  IADD3.X R3, R9, c[0x0][0x184], R0, P0, P1 ;  /* 0x0000610009037a10 */ /* 0x000fe200007e2400 */
[----:B------:R-:W-:Y:S04]  /*5f50*/  STG.E.U16 [R72.64], R30 ;  /* 0x0000001e48007986 */ /* 0x000fe8000c101504 */
        /* <DEDUP_REMOVED lines=9> */
[----:B------:R-:W-:Y:S06]  /*5ff0*/  BAR.SYNC.DEFER_BLOCKING 0x0 ;  /* 0x0000000000007b1d */ /* 0x000fec0000010000 */
[----:B------:R-:W-:Y:S04]  /*6000*/  STS.64 [R10], R6 ;  /* 0x000000060a007388 */ /* 0x000fe80000000a00 */
[----:B------:R-:W-:Y:S04]  /*6010*/  STS.64 [R10+0x100], R12 ;  /* 0x0001000c0a007388 */ /* 0x000fe80000000a00 */
[----:B------:R-:W-:Y:S06]  /*6020*/  BAR.SYNC.DEFER_BLOCKING 0x0 ;  /* 0x0000000000007b1d */ /* 0x000fec0000010000 */
[----:B------:R-:W0:Y:S04]  /*6030*/  LDS R5, [R5] ;  /* 0x0000000005057984 */ /* 0x000e280000000800 */
[----:B0-----:R-:W-:Y:S01]  /*6040*/  STG.E [R2.64], R5 ;  /* 0x0000000502007986 */ /* 0x001fe2000c101904 */
[----:B------:R-:W-:Y:S05]  /*6050*/  EXIT ;  /* 0x000000000000794d */ /* 0x000fea0003800000 */
.L_x_2:
[----:B------:R-:W-:-:S00]  /*6060*/  BRA `(.L_x_2) ;  /* 0xfffffff000007947 */ /* 0x000fc0000383ffff */
[----:B------:R-:W-:-:S00]  /*6070*/  NOP ;  /* 0x0000000000007918 */ /* 0x000fc00000000000 */
        /* <DEDUP_REMOVED lines=8> */
.L_x_3:


//--------------------- .nv.global.init           --------------------------
	.section	.nv.global.init,"aw",@progbits
.nv.global.init:
	.type		_$_str,@object
	.size		_$_str,(.L_0 - _$_str)
_$_str:
        /*0000*/ 	.byte	0x5f, 0x5f, 0x43, 0x55, 0x44, 0x41, 0x5f, 0x46, 0x54, 0x5a, 0x00
.L_0:


//--------------------- .nv.shared.attn_fwd       --------------------------
	.section	.nv.shared.attn_fwd,"aw",@nobits
	.sectionflags	@""
	.align	16
